// auto-generated by cutlass_sweep.conv — config: {"arch": "sm_100", "cluster_m": 1, "cluster_n": 1, "conv_kind": "fprop", "dtype": "e4m3", "ndim": 3, "tile_k": 64, "tile_m": 128, "tile_n": 128}
#include "cutlass/cutlass.h"
#include "cute/tensor.hpp"
#include "cutlass/kernel_hardware_info.hpp"
#include "cutlass/conv/convolution.h"
#include "cutlass/conv/dispatch_policy.hpp"
#include "cutlass/conv/collective/collective_builder.hpp"
#include "cutlass/conv/kernel/conv_universal.hpp"
#include "cutlass/conv/device/conv_universal_adapter.hpp"
#include "cutlass/epilogue/collective/collective_builder.hpp"

using namespace cute;
using Elem = cutlass::float_e4m3_t;
using Acc  = float;
using LayoutAB = cutlass::layout::TensorNDHWC;
using LayoutC  = cutlass::layout::TensorNDHWC;
constexpr auto ConvOp = cutlass::conv::Operator::kFprop;
using TileShape    = Shape<_128, _128, Shape<_64>>;
using ClusterShape = Shape<_1, _1, _1>;

using CollectiveEpilogue = typename cutlass::epilogue::collective::CollectiveBuilder<
    cutlass::arch::Sm100, cutlass::arch::OpClassTensorOp,
    TileShape, ClusterShape,
    cutlass::epilogue::collective::EpilogueTileAuto,
    Acc, Acc,
    Elem, LayoutC, 128 / cutlass::sizeof_bits<Elem>::value,
    Elem, LayoutC, 128 / cutlass::sizeof_bits<Elem>::value,
    cutlass::epilogue::collective::EpilogueScheduleAuto
  >::CollectiveOp;

using CollectiveMainloop = typename cutlass::conv::collective::CollectiveBuilder<
    cutlass::arch::Sm100, cutlass::arch::OpClassTensorOp, ConvOp,
    Elem, LayoutAB, 128 / cutlass::sizeof_bits<Elem>::value,
    Elem, LayoutAB, 128 / cutlass::sizeof_bits<Elem>::value,
    Acc,
    TileShape, ClusterShape,
    cutlass::conv::collective::StageCountAutoCarveout<
        static_cast<int>(sizeof(typename CollectiveEpilogue::SharedStorage))>,
    cutlass::conv::collective::KernelScheduleAuto
  >::CollectiveOp;

using ProblemShape = cutlass::conv::ConvProblemShape<
    ConvOp, CollectiveMainloop::DispatchPolicy::NumSpatialDimensions>;
using ConvKernel = cutlass::conv::kernel::ConvUniversal<
    ProblemShape, CollectiveMainloop, CollectiveEpilogue>;
using Conv = cutlass::conv::device::ConvUniversalAdapter<ConvKernel>;

auto* _anchor = &cutlass::device_kernel<ConvKernel>;


// ===== COMPILED SASS (sm_100a) =====

	.target	sm_100a

	.elftype	@"ET_EXEC"


//--------------------- .note.nv.tkinfo           --------------------------
	.section	.note.nv.tkinfo,"",@"SHT_NOTE"
	.sectionflags	@"SHF_NOTE_NV_TKINFO"
	.tkinfo
        /*0018*/ 	.word	0x00000002
        /*0030*/ 	.string	""
        /*0030*/ 	.string	"ptxas"
        /*0030*/ 	.string	"Cuda compilation tools, release 13.0, V13.0.88"
        /*0030*/ 	.string	"Build cuda_13.0.r13.0/compiler.36424714_0"
        /*0030*/ 	.string	"-arch sm_100a -m 64 "



//--------------------- .note.nv.cuinfo           --------------------------
	.section	.note.nv.cuinfo,"",@"SHT_NOTE"
	.sectionflags	@"SHF_NOTE_NV_CUINFO"
        /*0018*/ 	.short	0x0002
        /*001a*/ 	.short	0x0064
        /*001c*/ 	.short	0x0082
	.zero		2


//--------------------- .nv.info                  --------------------------
	.section	.nv.info,"",@"SHT_CUDA_INFO"
	.align	4


	//----- nvinfo : EIATTR_REGCOUNT
	.align		4
        /*0000*/ 	.byte	0x04, 0x2f
        /*0002*/ 	.short	(.L_19 - .L_18)
	.align		4
.L_18:
        /*0004*/ 	.word	index@(_ZN7cutlass13device_kernelINS_4conv6kernel13ConvUniversalINS1_16ConvProblemShapeILNS1_8OperatorE0ELi3EEENS1_10collective14CollectiveConvINS1_47MainloopSm100TmaUmmaWarpSpecializedImplicitGemmILS5_0ELi12ELi3ELi1ELi2EN4cute5tupleIJNSA_1CILi1EEESD_SD_EEEEENSB_IJNSC_ILi128EEESG_NSB_IJNSC_ILi64EEEEEEEEENS_12float_e4m3_tESK_NSA_8TiledMMAINSA_8MMA_AtomIJNSA_10MMA_TraitsINSA_19SM100_MMA_F8F6F4_SSEJSK_SK_fSG_SG_NSA_17integral_constantINSA_4UMMA5MajorELSR_0EEESS_NSP_INSQ_7ScaleInELST_0EEESU_EEEEEENSA_6LayoutISE_NSB_IJNSC_ILi0EEESY_SY_EEEEENSB_IJNSA_10UnderscoreES11_S11_EEEEENS7_6detail27Sm100ImplicitGemmTileTraitsINSA_20SM90_TMA_LOAD_IM2COLENSA_14ComposedLayoutINSA_7SwizzleILi2ELi4ELi3EEENSA_18smem_ptr_flag_bitsILi8EEENSX_INSB_IJNSC_ILi8EEESH_EEENSB_IJSH_SD_EEEEEEEvEENS15_INSA_13SM90_TMA_LOADES1G_vEEEENS_8epilogue10collective18CollectiveEpilogueINS1L_23Sm100TmaWarpSpecializedILi2ELi2ELi64ELb0ELb0EEEJSJ_NSB_IJNSX_ISG_SD_EENSX_ISH_SD_EEEEESK_NSB_IJNSB_IJllllEEESD_SY_EEESK_S1U_NS1L_6fusion15FusionCallbacksIS1P_NS1V_17LinearCombinationISK_fSK_fLNS_15FloatRoundStyleE2EEESJ_S1S_JEEENSA_5SM1004TMEM4LOAD26SM100_TMEM_LOAD_32dp32b64xES16_S1G_NSA_39AutoVectorizingCopyWithAssumedAlignmentILi128EEENSA_21SM90_TMA_STORE_IM2COLES1G_S26_S26_EEEvvEEEEvNT_6ParamsE)
        /*0008*/ 	.word	0x000000d3


	//----- nvinfo : EIATTR_FRAME_SIZE
	.align		4
.L_19:
        /*000c*/ 	.byte	0x04, 0x11
        /*000e*/ 	.short	(.L_21 - .L_20)
	.align		4
.L_20:
        /*0010*/ 	.word	index@($__internal_2_$__cuda_sm10x_tcgen05_guardrail_trap_unallocated_columns_being_dealloced)
        /*0014*/ 	.word	0x00000008


	//----- nvinfo : EIATTR_FRAME_SIZE
	.align		4
.L_21:
        /*0018*/ 	.byte	0x04, 0x11
        /*001a*/ 	.short	(.L_23 - .L_22)
	.align		4
.L_22:
        /*001c*/ 	.word	index@($__internal_1_$__cuda_sm10x_tcgen05_guardrail_trap_phase_invalid_during_alloc)
        /*0020*/ 	.word	0x00000008


	//----- nvinfo : EIATTR_FRAME_SIZE
	.align		4
.L_23:
        /*0024*/ 	.byte	0x04, 0x11
        /*0026*/ 	.short	(.L_25 - .L_24)
	.align		4
.L_24:
        /*0028*/ 	.word	index@($__internal_0_$__cuda_sm10x_tcgen05_guardrail_trap_col_being_dealloced_not_returned_by_alloc)
        /*002c*/ 	.word	0x00000008


	//----- nvinfo : EIATTR_FRAME_SIZE
	.align		4
.L_25:
        /*0030*/ 	.byte	0x04, 0x11
        /*0032*/ 	.short	(.L_27 - .L_26)
	.align		4
.L_26:
        /*0034*/ 	.word	index@(_ZN7cutlass13device_kernelINS_4conv6kernel13ConvUniversalINS1_16ConvProblemShapeILNS1_8OperatorE0ELi3EEENS1_10collective14CollectiveConvINS1_47MainloopSm100TmaUmmaWarpSpecializedImplicitGemmILS5_0ELi12ELi3ELi1ELi2EN4cute5tupleIJNSA_1CILi1EEESD_SD_EEEEENSB_IJNSC_ILi128EEESG_NSB_IJNSC_ILi64EEEEEEEEENS_12float_e4m3_tESK_NSA_8TiledMMAINSA_8MMA_AtomIJNSA_10MMA_TraitsINSA_19SM100_MMA_F8F6F4_SSEJSK_SK_fSG_SG_NSA_17integral_constantINSA_4UMMA5MajorELSR_0EEESS_NSP_INSQ_7ScaleInELST_0EEESU_EEEEEENSA_6LayoutISE_NSB_IJNSC_ILi0EEESY_SY_EEEEENSB_IJNSA_10UnderscoreES11_S11_EEEEENS7_6detail27Sm100ImplicitGemmTileTraitsINSA_20SM90_TMA_LOAD_IM2COLENSA_14ComposedLayoutINSA_7SwizzleILi2ELi4ELi3EEENSA_18smem_ptr_flag_bitsILi8EEENSX_INSB_IJNSC_ILi8EEESH_EEENSB_IJSH_SD_EEEEEEEvEENS15_INSA_13SM90_TMA_LOADES1G_vEEEENS_8epilogue10collective18CollectiveEpilogueINS1L_23Sm100TmaWarpSpecializedILi2ELi2ELi64ELb0ELb0EEEJSJ_NSB_IJNSX_ISG_SD_EENSX_ISH_SD_EEEEESK_NSB_IJNSB_IJllllEEESD_SY_EEESK_S1U_NS1L_6fusion15FusionCallbacksIS1P_NS1V_17LinearCombinationISK_fSK_fLNS_15FloatRoundStyleE2EEESJ_S1S_JEEENSA_5SM1004TMEM4LOAD26SM100_TMEM_LOAD_32dp32b64xES16_S1G_NSA_39AutoVectorizingCopyWithAssumedAlignmentILi128EEENSA_21SM90_TMA_STORE_IM2COLES1G_S26_S26_EEEvvEEEEvNT_6ParamsE)
        /*0038*/ 	.word	0x00000008


	//----- nvinfo : EIATTR_MIN_STACK_SIZE
	.align		4
.L_27:
        /*003c*/ 	.byte	0x04, 0x12
        /*003e*/ 	.short	(.L_29 - .L_28)
	.align		4
.L_28:
        /*0040*/ 	.word	index@(_ZN7cutlass13device_kernelINS_4conv6kernel13ConvUniversalINS1_16ConvProblemShapeILNS1_8OperatorE0ELi3EEENS1_10collective14CollectiveConvINS1_47MainloopSm100TmaUmmaWarpSpecializedImplicitGemmILS5_0ELi12ELi3ELi1ELi2EN4cute5tupleIJNSA_1CILi1EEESD_SD_EEEEENSB_IJNSC_ILi128EEESG_NSB_IJNSC_ILi64EEEEEEEEENS_12float_e4m3_tESK_NSA_8TiledMMAINSA_8MMA_AtomIJNSA_10MMA_TraitsINSA_19SM100_MMA_F8F6F4_SSEJSK_SK_fSG_SG_NSA_17integral_constantINSA_4UMMA5MajorELSR_0EEESS_NSP_INSQ_7ScaleInELST_0EEESU_EEEEEENSA_6LayoutISE_NSB_IJNSC_ILi0EEESY_SY_EEEEENSB_IJNSA_10UnderscoreES11_S11_EEEEENS7_6detail27Sm100ImplicitGemmTileTraitsINSA_20SM90_TMA_LOAD_IM2COLENSA_14ComposedLayoutINSA_7SwizzleILi2ELi4ELi3EEENSA_18smem_ptr_flag_bitsILi8EEENSX_INSB_IJNSC_ILi8EEESH_EEENSB_IJSH_SD_EEEEEEEvEENS15_INSA_13SM90_TMA_LOADES1G_vEEEENS_8epilogue10collective18CollectiveEpilogueINS1L_23Sm100TmaWarpSpecializedILi2ELi2ELi64ELb0ELb0EEEJSJ_NSB_IJNSX_ISG_SD_EENSX_ISH_SD_EEEEESK_NSB_IJNSB_IJllllEEESD_SY_EEESK_S1U_NS1L_6fusion15FusionCallbacksIS1P_NS1V_17LinearCombinationISK_fSK_fLNS_15FloatRoundStyleE2EEESJ_S1S_JEEENSA_5SM1004TMEM4LOAD26SM100_TMEM_LOAD_32dp32b64xES16_S1G_NSA_39AutoVectorizingCopyWithAssumedAlignmentILi128EEENSA_21SM90_TMA_STORE_IM2COLES1G_S26_S26_EEEvvEEEEvNT_6ParamsE)
        /*0044*/ 	.word	0x00000008
.L_29:


//--------------------- .nv.compat                --------------------------
	.section	.nv.compat,"",@"SHT_CUDA_COMPAT_INFO"
	.align	4
        /*0000*/ 	.byte	0x02, 0x09, 0x01, 0x00, 0x02, 0x02, 0x02, 0x00, 0x02, 0x05, 0x05, 0x00, 0x03, 0x07, 0x01, 0x01
        /*0010*/ 	.byte	0x02, 0x03, 0x01, 0x00, 0x02, 0x06, 0x01, 0x00, 0x04, 0x0b, 0x08, 0x00, 0x09, 0x00, 0x00, 0x00
        /*0020*/ 	.byte	0x00, 0x00, 0x00, 0x00


//--------------------- .nv.info._ZN7cutlass13device_kernelINS_4conv6kernel13ConvUniversalINS1_16ConvProblemShapeILNS1_8OperatorE0ELi3EEENS1_10collective14CollectiveConvINS1_47MainloopSm100TmaUmmaWarpSpecializedImplicitGemmILS5_0ELi12ELi3ELi1ELi2EN4cute5tupleIJNSA_1CILi1EEESD_SD_EEEEENSB_IJNSC_ILi128EEESG_NSB_IJNSC_ILi64EEEEEEEEENS_12float_e4m3_tESK_NSA_8TiledMMAINSA_8MMA_AtomIJNSA_10MMA_TraitsINSA_19SM100_MMA_F8F6F4_SSEJSK_SK_fSG_SG_NSA_17integral_constantINSA_4UMMA5MajorELSR_0EEESS_NSP_INSQ_7ScaleInELST_0EEESU_EEEEEENSA_6LayoutISE_NSB_IJNSC_ILi0EEESY_SY_EEEEENSB_IJNSA_10UnderscoreES11_S11_EEEEENS7_6detail27Sm100ImplicitGemmTileTraitsINSA_20SM90_TMA_LOAD_IM2COLENSA_14ComposedLayoutINSA_7SwizzleILi2ELi4ELi3EEENSA_18smem_ptr_flag_bitsILi8EEENSX_INSB_IJNSC_ILi8EEESH_EEENSB_IJSH_SD_EEEEEEEvEENS15_INSA_13SM90_TMA_LOADES1G_vEEEENS_8epilogue10collective18CollectiveEpilogueINS1L_23Sm100TmaWarpSpecializedILi2ELi2ELi64ELb0ELb0EEEJSJ_NSB_IJNSX_ISG_SD_EENSX_ISH_SD_EEEEESK_NSB_IJNSB_IJllllEEESD_SY_EEESK_S1U_NS1L_6fusion15FusionCallbacksIS1P_NS1V_17LinearCombinationISK_fSK_fLNS_15FloatRoundStyleE2EEESJ_S1S_JEEENSA_5SM1004TMEM4LOAD26SM100_TMEM_LOAD_32dp32b64xES16_S1G_NSA_39AutoVectorizingCopyWithAssumedAlignmentILi128EEENSA_21SM90_TMA_STORE_IM2COLES1G_S26_S26_EEEvvEEEEvNT_6ParamsE --------------------------
	.section	.nv.info._ZN7cutlass13device_kernelINS_4conv6kernel13ConvUniversalINS1_16ConvProblemShapeILNS1_8OperatorE0ELi3EEENS1_10collective14CollectiveConvINS1_47MainloopSm100TmaUmmaWarpSpecializedImplicitGemmILS5_0ELi12ELi3ELi1ELi2EN4cute5tupleIJNSA_1CILi1EEESD_SD_EEEEENSB_IJNSC_ILi128EEESG_NSB_IJNSC_ILi64EEEEEEEEENS_12float_e4m3_tESK_NSA_8TiledMMAINSA_8MMA_AtomIJNSA_10MMA_TraitsINSA_19SM100_MMA_F8F6F4_SSEJSK_SK_fSG_SG_NSA_17integral_constantINSA_4UMMA5MajorELSR_0EEESS_NSP_INSQ_7ScaleInELST_0EEESU_EEEEEENSA_6LayoutISE_NSB_IJNSC_ILi0EEESY_SY_EEEEENSB_IJNSA_10UnderscoreES11_S11_EEEEENS7_6detail27Sm100ImplicitGemmTileTraitsINSA_20SM90_TMA_LOAD_IM2COLENSA_14ComposedLayoutINSA_7SwizzleILi2ELi4ELi3EEENSA_18smem_ptr_flag_bitsILi8EEENSX_INSB_IJNSC_ILi8EEESH_EEENSB_IJSH_SD_EEEEEEEvEENS15_INSA_13SM90_TMA_LOADES1G_vEEEENS_8epilogue10collective18CollectiveEpilogueINS1L_23Sm100TmaWarpSpecializedILi2ELi2ELi64ELb0ELb0EEEJSJ_NSB_IJNSX_ISG_SD_EENSX_ISH_SD_EEEEESK_NSB_IJNSB_IJllllEEESD_SY_EEESK_S1U_NS1L_6fusion15FusionCallbacksIS1P_NS1V_17LinearCombinationISK_fSK_fLNS_15FloatRoundStyleE2EEESJ_S1S_JEEENSA_5SM1004TMEM4LOAD26SM100_TMEM_LOAD_32dp32b64xES16_S1G_NSA_39AutoVectorizingCopyWithAssumedAlignmentILi128EEENSA_21SM90_TMA_STORE_IM2COLES1G_S26_S26_EEEvvEEEEvNT_6ParamsE,"",@"SHT_CUDA_INFO"
	.sectionflags	@""
	.align	4


	//----- nvinfo : EIATTR_CUDA_API_VERSION
	.align		4
        /*0000*/ 	.byte	0x04, 0x37
        /*0002*/ 	.short	(.L_31 - .L_30)
.L_30:
        /*0004*/ 	.word	0x00000082


	//----- nvinfo : EIATTR_KPARAM_INFO
	.align		4
.L_31:
        /*0008*/ 	.byte	0x04, 0x17
        /*000a*/ 	.short	(.L_33 - .L_32)
.L_32:
        /*000c*/ 	.word	0x00000000
        /*0010*/ 	.short	0x0000
        /*0012*/ 	.short	0x0000
        /*0014*/ 	.byte	0x00, 0xf0, 0x01, 0x24


	//----- nvinfo : EIATTR_AT_ENTRY_FRAGMENTS
	.align		4
.L_33:
        /*0018*/ 	.byte	0x04, 0x4f
        /*001a*/ 	.short	(.L_35 - .L_34)


	//   ....[0]....
.L_34:
        /*001c*/ 	.word	0x00000006


	//----- nvinfo : EIATTR_RESERVED_SMEM_USED
	.align		4
.L_35:
        /*0020*/ 	.byte	0x01, 0x41
	.zero		2


	//----- nvinfo : EIATTR_SPARSE_MMA_MASK
	.align		4
        /*0024*/ 	.byte	0x03, 0x50
        /*0026*/ 	.short	0x0000


	//----- nvinfo : EIATTR_TCGEN05_1CTA_USED
	.align		4
        /*0028*/ 	.byte	0x01, 0x51
	.zero		2


	//----- nvinfo : EIATTR_MAXREG_COUNT
	.align		4
        /*002c*/ 	.byte	0x03, 0x1b
        /*002e*/ 	.short	0x00ff


	//----- nvinfo : EIATTR_NUM_BARRIERS
	.align		4
        /*0030*/ 	.byte	0x02, 0x4c
        /*0032*/ 	.byte	0x07
	.zero		1


	//----- nvinfo : EIATTR_EXTERNS
	.align		4
        /*0034*/ 	.byte	0x04, 0x0f
        /*0036*/ 	.short	(.L_37 - .L_36)


	//   ....[0]....
	.align		4
.L_36:
        /*0038*/ 	.word	index@(__assertfail)


	//----- nvinfo : EIATTR_MERCURY_ISA_VERSION
	.align		4
.L_37:
        /*003c*/ 	.byte	0x03, 0x5f
        /*003e*/ 	.short	0x0101


	//----- nvinfo : EIATTR_INT_WARP_WIDE_INSTR_OFFSETS
	.align		4
        /*0040*/ 	.byte	0x04, 0x31
        /*0042*/ 	.short	(.L_39 - .L_38)


	//   ....[0]....
.L_38:
        /*0044*/ 	.word	0x00004070


	//   ....[1]....
        /*0048*/ 	.word	0x00004090


	//   ....[2]....
        /*004c*/ 	.word	0x000040c0


	//   ....[3]....
        /*0050*/ 	.word	0x00004e10


	//   ....[4]....
        /*0054*/ 	.word	0x00004ea0


	//   ....[5]....
        /*0058*/ 	.word	0x00004fa0


	//   ....[6]....
        /*005c*/ 	.word	0x000050a0


	//----- nvinfo : EIATTR_COOP_GROUP_MASK_REGIDS
	.align		4
.L_39:
        /*0060*/ 	.byte	0x04, 0x29
        /*0062*/ 	.short	(.L_41 - .L_40)


	//   ....[0]....
.L_40:
        /*0064*/ 	.word	0xffffffff


	//   ....[1]....
        /*0068*/ 	.word	0xffffffff


	//   ....[2]....
        /*006c*/ 	.word	0xffffffff


	//   ....[3]....
        /*0070*/ 	.word	0xffffffff


	//   ....[4]....
        /*0074*/ 	.word	0xffffffff


	//   ....[5]....
        /*0078*/ 	.word	0xffffffff


	//   ....[6]....
        /*007c*/ 	.word	0xffffffff


	//   ....[7]....
        /*0080*/ 	.word	0xffffffff


	//   ....[8]....
        /*0084*/ 	.word	0xffffffff


	//   ....[9]....
        /*0088*/ 	.word	0xffffffff


	//   ....[10]....
        /*008c*/ 	.word	0xffffffff


	//   ....[11]....
        /*0090*/ 	.word	0xffffffff


	//----- nvinfo : EIATTR_COOP_GROUP_INSTR_OFFSETS
	.align		4
.L_41:
        /*0094*/ 	.byte	0x04, 0x28
        /*0096*/ 	.short	(.L_43 - .L_42)


	//   ....[0]....
.L_42:
        /*0098*/ 	.word	0x00000090


	//   ....[1]....
        /*009c*/ 	.word	0x00000500


	//   ....[2]....
        /*00a0*/ 	.word	0x000007a0


	//   ....[3]....
        /*00a4*/ 	.word	0x00000900


	//   ....[4]....
        /*00a8*/ 	.word	0x00000a00


	//   ....[5]....
        /*00ac*/ 	.word	0x00000b50


	//   ....[6]....
        /*00b0*/ 	.word	0x00002350


	//   ....[7]....
        /*00b4*/ 	.word	0x000034b0


	//   ....[8]....
        /*00b8*/ 	.word	0x000036c0


	//   ....[9]....
        /*00bc*/ 	.word	0x000036f0


	//   ....[10]....
        /*00c0*/ 	.word	0x00003f50


	//   ....[11]....
        /*00c4*/ 	.word	0x00004190


	//----- nvinfo : EIATTR_VRC_CTA_INIT_COUNT
	.align		4
.L_43:
        /*00c8*/ 	.byte	0x02, 0x4a
        /*00ca*/ 	.byte	0x80
	.zero		1


	//----- nvinfo : EIATTR_SYSCALL_OFFSETS
	.align		4
        /*00cc*/ 	.byte	0x04, 0x46
        /*00ce*/ 	.short	(.L_45 - .L_44)


	//   ....[0]....
.L_44:
        /*00d0*/ 	.word	0x00005cc0


	//   ....[1]....
        /*00d4*/ 	.word	0x00005e00


	//   ....[2]....
        /*00d8*/ 	.word	0x000068c0


	//   ....[3]....
        /*00dc*/ 	.word	0x00007f00


	//----- nvinfo : EIATTR_MBARRIER_INSTR_OFFSETS
	.align		4
.L_45:
        /*00e0*/ 	.byte	0x04, 0x39
        /*00e2*/ 	.short	(.L_47 - .L_46)


	//   ....[0]....
.L_46:
        /*00e4*/ 	.word	0x00000600
        /*00e8*/ 	.word	0x000000ff
        /*00ec*/ 	.word	0x00000000
        /*00f0*/ 	.short	0x0100
        /*00f2*/ 	.byte	0x04
	.zero		1


	//   ....[1]....
        /*00f4*/ 	.word	0x00000610
        /*00f8*/ 	.word	0x000000ff
        /*00fc*/ 	.word	0x00000060
        /*0100*/ 	.short	0x0100
        /*0102*/ 	.byte	0x04
	.zero		1


	//   ....[2]....
        /*0104*/ 	.word	0x00000620
        /*0108*/ 	.word	0x000000ff
        /*010c*/ 	.word	0x00000008
        /*0110*/ 	.short	0x0100
        /*0112*/ 	.byte	0x04
	.zero		1


	//   ....[3]....
        /*0114*/ 	.word	0x00000630
        /*0118*/ 	.word	0x000000ff
        /*011c*/ 	.word	0x00000068
        /*0120*/ 	.short	0x0100
        /*0122*/ 	.byte	0x04
	.zero		1


	//   ....[4]....
        /*0124*/ 	.word	0x00000640
        /*0128*/ 	.word	0x000000ff
        /*012c*/ 	.word	0x00000010
        /*0130*/ 	.short	0x0100
        /*0132*/ 	.byte	0x04
	.zero		1


	//   ....[5]....
        /*0134*/ 	.word	0x00000650
        /*0138*/ 	.word	0x000000ff
        /*013c*/ 	.word	0x00000070
        /*0140*/ 	.short	0x0100
        /*0142*/ 	.byte	0x04
	.zero		1


	//   ....[6]....
        /*0144*/ 	.word	0x00000660
        /*0148*/ 	.word	0x000000ff
        /*014c*/ 	.word	0x00000018
        /*0150*/ 	.short	0x0100
        /*0152*/ 	.byte	0x04
	.zero		1


	//   ....[7]....
        /*0154*/ 	.word	0x00000670
        /*0158*/ 	.word	0x000000ff
        /*015c*/ 	.word	0x00000078
        /*0160*/ 	.short	0x0100
        /*0162*/ 	.byte	0x04
	.zero		1


	//   ....[8]....
        /*0164*/ 	.word	0x00000680
        /*0168*/ 	.word	0x000000ff
        /*016c*/ 	.word	0x00000020
        /*0170*/ 	.short	0x0100
        /*0172*/ 	.byte	0x04
	.zero		1


	//   ....[9]....
        /*0174*/ 	.word	0x00000690
        /*0178*/ 	.word	0x000000ff
        /*017c*/ 	.word	0x00000080
        /*0180*/ 	.short	0x0100
        /*0182*/ 	.byte	0x04
	.zero		1


	//   ....[10]....
        /*0184*/ 	.word	0x000006a0
        /*0188*/ 	.word	0x000000ff
        /*018c*/ 	.word	0x00000028
        /*0190*/ 	.short	0x0100
        /*0192*/ 	.byte	0x04
	.zero		1


	//   ....[11]....
        /*0194*/ 	.word	0x000006b0
        /*0198*/ 	.word	0x000000ff
        /*019c*/ 	.word	0x00000088
        /*01a0*/ 	.short	0x0100
        /*01a2*/ 	.byte	0x04
	.zero		1


	//   ....[12]....
        /*01a4*/ 	.word	0x000006c0
        /*01a8*/ 	.word	0x000000ff
        /*01ac*/ 	.word	0x00000030
        /*01b0*/ 	.short	0x0100
        /*01b2*/ 	.byte	0x04
	.zero		1


	//   ....[13]....
        /*01b4*/ 	.word	0x000006d0
        /*01b8*/ 	.word	0x000000ff
        /*01bc*/ 	.word	0x00000090
        /*01c0*/ 	.short	0x0100
        /*01c2*/ 	.byte	0x04
	.zero		1


	//   ....[14]....
        /*01c4*/ 	.word	0x000006e0
        /*01c8*/ 	.word	0x000000ff
        /*01cc*/ 	.word	0x00000038
        /*01d0*/ 	.short	0x0100
        /*01d2*/ 	.byte	0x04
	.zero		1


	//   ....[15]....
        /*01d4*/ 	.word	0x000006f0
        /*01d8*/ 	.word	0x000000ff
        /*01dc*/ 	.word	0x00000098
        /*01e0*/ 	.short	0x0100
        /*01e2*/ 	.byte	0x04
	.zero		1


	//   ....[16]....
        /*01e4*/ 	.word	0x00000700
        /*01e8*/ 	.word	0x000000ff
        /*01ec*/ 	.word	0x00000040
        /*01f0*/ 	.short	0x0100
        /*01f2*/ 	.byte	0x04
	.zero		1


	//   ....[17]....
        /*01f4*/ 	.word	0x00000710
        /*01f8*/ 	.word	0x000000ff
        /*01fc*/ 	.word	0x000000a0
        /*0200*/ 	.short	0x0100
        /*0202*/ 	.byte	0x04
	.zero		1


	//   ....[18]....
        /*0204*/ 	.word	0x00000720
        /*0208*/ 	.word	0x000000ff
        /*020c*/ 	.word	0x00000048
        /*0210*/ 	.short	0x0100
        /*0212*/ 	.byte	0x04
	.zero		1


	//   ....[19]....
        /*0214*/ 	.word	0x00000730
        /*0218*/ 	.word	0x000000ff
        /*021c*/ 	.word	0x000000a8
        /*0220*/ 	.short	0x0100
        /*0222*/ 	.byte	0x04
	.zero		1


	//   ....[20]....
        /*0224*/ 	.word	0x00000740
        /*0228*/ 	.word	0x000000ff
        /*022c*/ 	.word	0x00000050
        /*0230*/ 	.short	0x0100
        /*0232*/ 	.byte	0x04
	.zero		1


	//   ....[21]....
        /*0234*/ 	.word	0x00000750
        /*0238*/ 	.word	0x000000ff
        /*023c*/ 	.word	0x000000b0
        /*0240*/ 	.short	0x0100
        /*0242*/ 	.byte	0x04
	.zero		1


	//   ....[22]....
        /*0244*/ 	.word	0x00000760
        /*0248*/ 	.word	0x000000ff
        /*024c*/ 	.word	0x00000058
        /*0250*/ 	.short	0x0100
        /*0252*/ 	.byte	0x04
	.zero		1


	//   ....[23]....
        /*0254*/ 	.word	0x00000770
        /*0258*/ 	.word	0x000000ff
        /*025c*/ 	.word	0x000000b8
        /*0260*/ 	.short	0x0100
        /*0262*/ 	.byte	0x04
	.zero		1


	//   ....[24]....
        /*0264*/ 	.word	0x000008b0
        /*0268*/ 	.word	0x000000ff
        /*026c*/ 	.word	0x000000c0
        /*0270*/ 	.short	0x0100
        /*0272*/ 	.byte	0x04
	.zero		1


	//   ....[25]....
        /*0274*/ 	.word	0x000008c0
        /*0278*/ 	.word	0x000000ff
        /*027c*/ 	.word	0x000000d0
        /*0280*/ 	.short	0x0100
        /*0282*/ 	.byte	0x04
	.zero		1


	//   ....[26]....
        /*0284*/ 	.word	0x000008d0
        /*0288*/ 	.word	0x000000ff
        /*028c*/ 	.word	0x000000c8
        /*0290*/ 	.short	0x0100
        /*0292*/ 	.byte	0x04
	.zero		1


	//   ....[27]....
        /*0294*/ 	.word	0x000008e0
        /*0298*/ 	.word	0x000000ff
        /*029c*/ 	.word	0x000000d8
        /*02a0*/ 	.short	0x0100
        /*02a2*/ 	.byte	0x04
	.zero		1


	//   ....[28]....
        /*02a4*/ 	.word	0x000009d0
        /*02a8*/ 	.word	0x000000ff
        /*02ac*/ 	.word	0x000000e0
        /*02b0*/ 	.short	0x0100
        /*02b2*/ 	.byte	0x06
	.zero		1


	//   ....[29]....
        /*02b4*/ 	.word	0x000009e0
        /*02b8*/ 	.word	0x000000ff
        /*02bc*/ 	.word	0x000000e8
        /*02c0*/ 	.short	0x0100
        /*02c2*/ 	.byte	0x06
	.zero		1


	//   ....[30]....
        /*02c4*/ 	.word	0x00000b20
        /*02c8*/ 	.word	0x000000ff
        /*02cc*/ 	.word	0x000000f0
        /*02d0*/ 	.short	0x0100
        /*02d2*/ 	.byte	0x06
	.zero		1


	//   ....[31]....
        /*02d4*/ 	.word	0x00000b30
        /*02d8*/ 	.word	0x000000ff
        /*02dc*/ 	.word	0x000000f8
        /*02e0*/ 	.short	0x0100
        /*02e2*/ 	.byte	0x06
	.zero		1


	//   ....[32]....
        /*02e4*/ 	.word	0x00000c80
        /*02e8*/ 	.word	0x000000ff
        /*02ec*/ 	.word	0x00000100
        /*02f0*/ 	.short	0x0100
        /*02f2*/ 	.byte	0x04
	.zero		1


	//   ....[33]....
        /*02f4*/ 	.word	0x00000c90
        /*02f8*/ 	.word	0x000000ff
        /*02fc*/ 	.word	0x00000110
        /*0300*/ 	.short	0x0100
        /*0302*/ 	.byte	0x04
	.zero		1


	//   ....[34]....
        /*0304*/ 	.word	0x00000ca0
        /*0308*/ 	.word	0x000000ff
        /*030c*/ 	.word	0x00000108
        /*0310*/ 	.short	0x0100
        /*0312*/ 	.byte	0x04
	.zero		1


	//   ....[35]....
        /*0314*/ 	.word	0x00000cb0
        /*0318*/ 	.word	0x000000ff
        /*031c*/ 	.word	0x00000118
        /*0320*/ 	.short	0x0100
        /*0322*/ 	.byte	0x04
	.zero		1


	//   ....[36]....
        /*0324*/ 	.word	0x00001630
        /*0328*/ 	.word	0x000000ff
        /*032c*/ 	.word	0x00000060
        /*0330*/ 	.short	0x010a
        /*0332*/ 	.byte	0x04
	.zero		1


	//   ....[37]....
        /*0334*/ 	.word	0x00001940
        /*0338*/ 	.word	0x000000ff
        /*033c*/ 	.word	0x00000060
        /*0340*/ 	.short	0x010a
        /*0342*/ 	.byte	0x09
	.zero		1


	//   ....[38]....
        /*0344*/ 	.word	0x00001ab0
        /*0348*/ 	.word	0x000000ff
        /*034c*/ 	.word	0x00000060
        /*0350*/ 	.short	0x010a
        /*0352*/ 	.byte	0x08
	.zero		1


	//   ....[39]....
        /*0354*/ 	.word	0x00001cc0
        /*0358*/ 	.word	0x000000ff
        /*035c*/ 	.word	0x000000e8
        /*0360*/ 	.short	0x0101
        /*0362*/ 	.byte	0x24
	.zero		1


	//   ....[40]....
        /*0364*/ 	.word	0x00001cf0
        /*0368*/ 	.word	0x000000ff
        /*036c*/ 	.word	0x00000060
        /*0370*/ 	.short	0x010a
        /*0372*/ 	.byte	0x04
	.zero		1


	//   ....[41]....
        /*0374*/ 	.word	0x00001fd0
        /*0378*/ 	.word	0x000000ff
        /*037c*/ 	.word	0x00000060
        /*0380*/ 	.short	0x010a
        /*0382*/ 	.byte	0x09
	.zero		1


	//   ....[42]....
        /*0384*/ 	.word	0x00002140
        /*0388*/ 	.word	0x000000ff
        /*038c*/ 	.word	0x00000060
        /*0390*/ 	.short	0x010a
        /*0392*/ 	.byte	0x08
	.zero		1


	//   ....[43]....
        /*0394*/ 	.word	0x00002360
        /*0398*/ 	.word	0x000000ff
        /*039c*/ 	.word	0x000000f0
        /*03a0*/ 	.short	0x010a
        /*03a2*/ 	.byte	0x24
	.zero		1


	//   ....[44]....
        /*03a4*/ 	.word	0x00002420
        /*03a8*/ 	.word	0x000000ff
        /*03ac*/ 	.word	0x00000000
        /*03b0*/ 	.short	0x0101
        /*03b2*/ 	.byte	0x04
	.zero		1


	//   ....[45]....
        /*03b4*/ 	.word	0x00002a20
        /*03b8*/ 	.word	0x000000ff
        /*03bc*/ 	.word	0x00000000
        /*03c0*/ 	.short	0x010a
        /*03c2*/ 	.byte	0x04
	.zero		1


	//   ....[46]....
        /*03c4*/ 	.word	0x00002ac0
        /*03c8*/ 	.word	0x000000ff
        /*03cc*/ 	.word	0x00000000
        /*03d0*/ 	.short	0x010a
        /*03d2*/ 	.byte	0x05
	.zero		1


	//   ....[47]....
        /*03d4*/ 	.word	0x00002b60
        /*03d8*/ 	.word	0x000000ff
        /*03dc*/ 	.word	0x00000000
        /*03e0*/ 	.short	0x010a
        /*03e2*/ 	.byte	0x05
	.zero		1


	//   ....[48]....
        /*03e4*/ 	.word	0x00002c00
        /*03e8*/ 	.word	0x000000ff
        /*03ec*/ 	.word	0x00000000
        /*03f0*/ 	.short	0x010a
        /*03f2*/ 	.byte	0x05
	.zero		1


	//   ....[49]....
        /*03f4*/ 	.word	0x00002ca0
        /*03f8*/ 	.word	0x000000ff
        /*03fc*/ 	.word	0x00000000
        /*0400*/ 	.short	0x010a
        /*0402*/ 	.byte	0x05
	.zero		1


	//   ....[50]....
        /*0404*/ 	.word	0x00002d40
        /*0408*/ 	.word	0x000000ff
        /*040c*/ 	.word	0x00000000
        /*0410*/ 	.short	0x010a
        /*0412*/ 	.byte	0x05
	.zero		1


	//   ....[51]....
        /*0414*/ 	.word	0x00002de0
        /*0418*/ 	.word	0x000000ff
        /*041c*/ 	.word	0x00000000
        /*0420*/ 	.short	0x010a
        /*0422*/ 	.byte	0x05
	.zero		1


	//   ....[52]....
        /*0424*/ 	.word	0x00002e80
        /*0428*/ 	.word	0x000000ff
        /*042c*/ 	.word	0x00000000
        /*0430*/ 	.short	0x010a
        /*0432*/ 	.byte	0x05
	.zero		1


	//   ....[53]....
        /*0434*/ 	.word	0x00002f20
        /*0438*/ 	.word	0x000000ff
        /*043c*/ 	.word	0x00000000
        /*0440*/ 	.short	0x010a
        /*0442*/ 	.byte	0x05
	.zero		1


	//   ....[54]....
        /*0444*/ 	.word	0x00002fc0
        /*0448*/ 	.word	0x000000ff
        /*044c*/ 	.word	0x00000000
        /*0450*/ 	.short	0x010a
        /*0452*/ 	.byte	0x05
	.zero		1


	//   ....[55]....
        /*0454*/ 	.word	0x00003060
        /*0458*/ 	.word	0x000000ff
        /*045c*/ 	.word	0x00000000
        /*0460*/ 	.short	0x010a
        /*0462*/ 	.byte	0x05
	.zero		1


	//   ....[56]....
        /*0464*/ 	.word	0x00003110
        /*0468*/ 	.word	0x00000000
        /*046c*/ 	.word	0x00000000
        /*0470*/ 	.short	0x010a
        /*0472*/ 	.byte	0xff
	.zero		1


	//   ....[57]....
        /*0474*/ 	.word	0x00003260
        /*0478*/ 	.word	0x000000ff
        /*047c*/ 	.word	0x000000f8
        /*0480*/ 	.short	0x010a
        /*0482*/ 	.byte	0x04
	.zero		1


	//   ....[58]....
        /*0484*/ 	.word	0x00003300
        /*0488*/ 	.word	0x000000ff
        /*048c*/ 	.word	0x000000f0
        /*0490*/ 	.short	0x010a
        /*0492*/ 	.byte	0x04
	.zero		1


	//   ....[59]....
        /*0494*/ 	.word	0x000033a0
        /*0498*/ 	.word	0x000000ff
        /*049c*/ 	.word	0x00000000
        /*04a0*/ 	.short	0x0101
        /*04a2*/ 	.byte	0x05
	.zero		1


	//   ....[60]....
        /*04a4*/ 	.word	0x000033e0
        /*04a8*/ 	.word	0x000000ff
        /*04ac*/ 	.word	0x000000f8
        /*04b0*/ 	.short	0x0106
        /*04b2*/ 	.byte	0x04
	.zero		1


	//   ....[61]....
        /*04b4*/ 	.word	0x00003420
        /*04b8*/ 	.word	0x00000000
        /*04bc*/ 	.word	0x000000f8
        /*04c0*/ 	.short	0x010a
        /*04c2*/ 	.byte	0xff
	.zero		1


	//   ....[62]....
        /*04c4*/ 	.word	0x00003950
        /*04c8*/ 	.word	0x000000ff
        /*04cc*/ 	.word	0x000000f0
        /*04d0*/ 	.short	0x010a
        /*04d2*/ 	.byte	0x12
	.zero		1


	//   ....[63]....
        /*04d4*/ 	.word	0x00003a00
        /*04d8*/ 	.word	0x000000ff
        /*04dc*/ 	.word	0x00000000
        /*04e0*/ 	.short	0x0101
        /*04e2*/ 	.byte	0x17
	.zero		1


	//   ....[64]....
        /*04e4*/ 	.word	0x00003a10
        /*04e8*/ 	.word	0x000000ff
        /*04ec*/ 	.word	0x00000110
        /*04f0*/ 	.short	0x010a
        /*04f2*/ 	.byte	0x16
	.zero		1


	//   ....[65]....
        /*04f4*/ 	.word	0x00003aa0
        /*04f8*/ 	.word	0x000000ff
        /*04fc*/ 	.word	0x00000000
        /*0500*/ 	.short	0x010a
        /*0502*/ 	.byte	0x04
	.zero		1


	//   ....[66]....
        /*0504*/ 	.word	0x00003b10
        /*0508*/ 	.word	0x000000ff
        /*050c*/ 	.word	0x00000000
        /*0510*/ 	.short	0x010a
        /*0512*/ 	.byte	0x10
	.zero		1


	//   ....[67]....
        /*0514*/ 	.word	0x00003c50
        /*0518*/ 	.word	0x000000ff
        /*051c*/ 	.word	0x00000000
        /*0520*/ 	.short	0x010a
        /*0522*/ 	.byte	0x04
	.zero		1


	//   ....[68]....
        /*0524*/ 	.word	0x00003ea0
        /*0528*/ 	.word	0x000000ff
        /*052c*/ 	.word	0x00000000
        /*0530*/ 	.short	0x010a
        /*0532*/ 	.byte	0x04
	.zero		1


	//   ....[69]....
        /*0534*/ 	.word	0x00003f30
        /*0538*/ 	.word	0x000000ff
        /*053c*/ 	.word	0x00000000
        /*0540*/ 	.short	0x010a
        /*0542*/ 	.byte	0x04
	.zero		1


	//   ....[70]....
        /*0544*/ 	.word	0x000044c0
        /*0548*/ 	.word	0x000000ff
        /*054c*/ 	.word	0x000000f0
        /*0550*/ 	.short	0x010a
        /*0552*/ 	.byte	0x16
	.zero		1


	//   ....[71]....
        /*0554*/ 	.word	0x00004560
        /*0558*/ 	.word	0x000000ff
        /*055c*/ 	.word	0x00000000
        /*0560*/ 	.short	0x0101
        /*0562*/ 	.byte	0x2d
	.zero		1


	//   ....[72]....
        /*0564*/ 	.word	0x00004ab0
        /*0568*/ 	.word	0x000000ff
        /*056c*/ 	.word	0x000000e8
        /*0570*/ 	.short	0x010a
        /*0572*/ 	.byte	0x16
	.zero		1


	//   ....[73]....
        /*0574*/ 	.word	0x00004c50
        /*0578*/ 	.word	0x000000ff
        /*057c*/ 	.word	0x000000d0
        /*0580*/ 	.short	0x010a
        /*0582*/ 	.byte	0x16
	.zero		1


	//   ....[74]....
        /*0584*/ 	.word	0x00004f40
        /*0588*/ 	.word	0x000000ff
        /*058c*/ 	.word	0x000000c0
        /*0590*/ 	.short	0x010b
        /*0592*/ 	.byte	0x16
	.zero		1


	//   ....[75]....
        /*0594*/ 	.word	0x00004f50
        /*0598*/ 	.word	0x000000ff
        /*059c*/ 	.word	0x00000000
        /*05a0*/ 	.short	0x0101
        /*05a2*/ 	.byte	0x2f
	.zero		1


	//   ....[76]....
        /*05a4*/ 	.word	0x00004f60
        /*05a8*/ 	.word	0x000000ff
        /*05ac*/ 	.word	0x000000d8
        /*05b0*/ 	.short	0x010a
        /*05b2*/ 	.byte	0x16
	.zero		1


	//   ....[77]....
        /*05b4*/ 	.word	0x00005110
        /*05b8*/ 	.word	0x000000ff
        /*05bc*/ 	.word	0x000000c8
        /*05c0*/ 	.short	0x010b
        /*05c2*/ 	.byte	0x16
	.zero		1


	//   ....[78]....
        /*05c4*/ 	.word	0x00005120
        /*05c8*/ 	.word	0x000000ff
        /*05cc*/ 	.word	0x00000000
        /*05d0*/ 	.short	0x0101
        /*05d2*/ 	.byte	0x2e
	.zero		1


	//   ....[79]....
        /*05d4*/ 	.word	0x00005150
        /*05d8*/ 	.word	0x000000ff
        /*05dc*/ 	.word	0x000000d0
        /*05e0*/ 	.short	0x010a
        /*05e2*/ 	.byte	0x16
	.zero		1


	//   ....[80]....
        /*05e4*/ 	.word	0x00005190
        /*05e8*/ 	.word	0x00000000
        /*05ec*/ 	.word	0x000000d8
        /*05f0*/ 	.short	0x010a
        /*05f2*/ 	.byte	0xff
	.zero		1


	//   ....[81]....
        /*05f4*/ 	.word	0x00005560
        /*05f8*/ 	.word	0x000000ff
        /*05fc*/ 	.word	0x000000f0
        /*0600*/ 	.short	0x010a
        /*0602*/ 	.byte	0x31
	.zero		1


	//   ....[82]....
        /*0604*/ 	.word	0x00005630
        /*0608*/ 	.word	0x000000ff
        /*060c*/ 	.word	0x00000000
        /*0610*/ 	.short	0x0101
        /*0612*/ 	.byte	0x04
	.zero		1


	//   ....[83]....
        /*0614*/ 	.word	0x000062b0
        /*0618*/ 	.word	0x00000000
        /*061c*/ 	.word	0x000000c0
        /*0620*/ 	.short	0x010a
        /*0622*/ 	.byte	0xff
	.zero		1


	//   ....[84]....
        /*0624*/ 	.word	0x00006360
        /*0628*/ 	.word	0x000000c5
        /*062c*/ 	.word	0x00000100
        /*0630*/ 	.short	0x010a
        /*0632*/ 	.byte	0xff
	.zero		1


	//   ....[85]....
        /*0634*/ 	.word	0x000065e0
        /*0638*/ 	.word	0x00000000
        /*063c*/ 	.word	0x000000c0
        /*0640*/ 	.short	0x010a
        /*0642*/ 	.byte	0xff
	.zero		1


	//   ....[86]....
        /*0644*/ 	.word	0x00006730
        /*0648*/ 	.word	0x00000002
        /*064c*/ 	.word	0x00000000
        /*0650*/ 	.short	0x0101
        /*0652*/ 	.byte	0xff
	.zero		1


	//   ....[87]....
        /*0654*/ 	.word	0x00006790
        /*0658*/ 	.word	0x000000c5
        /*065c*/ 	.word	0x00000100
        /*0660*/ 	.short	0x010a
        /*0662*/ 	.byte	0xff
	.zero		1


	//   ....[88]....
        /*0664*/ 	.word	0x00007b70
        /*0668*/ 	.word	0x000000cf
        /*066c*/ 	.word	0x000000c0
        /*0670*/ 	.short	0x010a
        /*0672*/ 	.byte	0xff
	.zero		1


	//   ....[89]....
        /*0674*/ 	.word	0x00007c50
        /*0678*/ 	.word	0x000000cf
        /*067c*/ 	.word	0x000000c0
        /*0680*/ 	.short	0x010a
        /*0682*/ 	.byte	0xff
	.zero		1


	//   ....[90]....
        /*0684*/ 	.word	0x00007d80
        /*0688*/ 	.word	0x00000000
        /*068c*/ 	.word	0x00000000
        /*0690*/ 	.short	0x0101
        /*0692*/ 	.byte	0xff
	.zero		1


	//   ....[91]....
        /*0694*/ 	.word	0x000083a0
        /*0698*/ 	.word	0x000000ff
        /*069c*/ 	.word	0x00000000
        /*06a0*/ 	.short	0x0101
        /*06a2*/ 	.byte	0x04
	.zero		1


	//   ....[92]....
        /*06a4*/ 	.word	0x00009250
        /*06a8*/ 	.word	0x00000000
        /*06ac*/ 	.word	0x00000060
        /*06b0*/ 	.short	0x010a
        /*06b2*/ 	.byte	0xff
	.zero		1


	//   ....[93]....
        /*06b4*/ 	.word	0x000092b0
        /*06b8*/ 	.word	0x00000000
        /*06bc*/ 	.word	0x00000060
        /*06c0*/ 	.short	0x010a
        /*06c2*/ 	.byte	0xff
	.zero		1


	//   ....[94]....
        /*06c4*/ 	.word	0x00009310
        /*06c8*/ 	.word	0x00000000
        /*06cc*/ 	.word	0x000000f0
        /*06d0*/ 	.short	0x010a
        /*06d2*/ 	.byte	0xff
	.zero		1


	//   ....[95]....
        /*06d4*/ 	.word	0x00009370
        /*06d8*/ 	.word	0x00000000
        /*06dc*/ 	.word	0x00000000
        /*06e0*/ 	.short	0x010a
        /*06e2*/ 	.byte	0xff
	.zero		1


	//   ....[96]....
        /*06e4*/ 	.word	0x000093d0
        /*06e8*/ 	.word	0x00000000
        /*06ec*/ 	.word	0x00000000
        /*06f0*/ 	.short	0x010a
        /*06f2*/ 	.byte	0xff
	.zero		1


	//   ....[97]....
        /*06f4*/ 	.word	0x00009430
        /*06f8*/ 	.word	0x00000000
        /*06fc*/ 	.word	0x00000000
        /*0700*/ 	.short	0x010a
        /*0702*/ 	.byte	0xff
	.zero		1


	//   ....[98]....
        /*0704*/ 	.word	0x00009490
        /*0708*/ 	.word	0x00000000
        /*070c*/ 	.word	0x00000000
        /*0710*/ 	.short	0x010a
        /*0712*/ 	.byte	0xff
	.zero		1


	//   ....[99]....
        /*0714*/ 	.word	0x000094f0
        /*0718*/ 	.word	0x00000000
        /*071c*/ 	.word	0x00000000
        /*0720*/ 	.short	0x010a
        /*0722*/ 	.byte	0xff
	.zero		1


	//   ....[100]....
        /*0724*/ 	.word	0x00009550
        /*0728*/ 	.word	0x00000000
        /*072c*/ 	.word	0x00000000
        /*0730*/ 	.short	0x010a
        /*0732*/ 	.byte	0xff
	.zero		1


	//   ....[101]....
        /*0734*/ 	.word	0x000095b0
        /*0738*/ 	.word	0x00000000
        /*073c*/ 	.word	0x00000000
        /*0740*/ 	.short	0x010a
        /*0742*/ 	.byte	0xff
	.zero		1


	//   ....[102]....
        /*0744*/ 	.word	0x00009610
        /*0748*/ 	.word	0x00000000
        /*074c*/ 	.word	0x00000000
        /*0750*/ 	.short	0x010a
        /*0752*/ 	.byte	0xff
	.zero		1


	//   ....[103]....
        /*0754*/ 	.word	0x00009670
        /*0758*/ 	.word	0x00000000
        /*075c*/ 	.word	0x00000000
        /*0760*/ 	.short	0x010a
        /*0762*/ 	.byte	0xff
	.zero		1


	//   ....[104]....
        /*0764*/ 	.word	0x000096d0
        /*0768*/ 	.word	0x00000000
        /*076c*/ 	.word	0x00000000
        /*0770*/ 	.short	0x010a
        /*0772*/ 	.byte	0xff
	.zero		1


	//   ....[105]....
        /*0774*/ 	.word	0x00009730
        /*0778*/ 	.word	0x00000000
        /*077c*/ 	.word	0x00000000
        /*0780*/ 	.short	0x010a
        /*0782*/ 	.byte	0xff
	.zero		1


	//   ....[106]....
        /*0784*/ 	.word	0x00009790
        /*0788*/ 	.word	0x00000004
        /*078c*/ 	.word	0x000000f8
        /*0790*/ 	.short	0x010a
        /*0792*/ 	.byte	0xff
	.zero		1


	//   ....[107]....
        /*0794*/ 	.word	0x000097f0
        /*0798*/ 	.word	0x00000004
        /*079c*/ 	.word	0x000000f0
        /*07a0*/ 	.short	0x010a
        /*07a2*/ 	.byte	0xff
	.zero		1


	//   ....[108]....
        /*07a4*/ 	.word	0x00009850
        /*07a8*/ 	.word	0x00000000
        /*07ac*/ 	.word	0x000000f0
        /*07b0*/ 	.short	0x010a
        /*07b2*/ 	.byte	0xff
	.zero		1


	//   ....[109]....
        /*07b4*/ 	.word	0x000098b0
        /*07b8*/ 	.word	0x00000005
        /*07bc*/ 	.word	0x00000110
        /*07c0*/ 	.short	0x010a
        /*07c2*/ 	.byte	0xff
	.zero		1


	//   ....[110]....
        /*07c4*/ 	.word	0x00009910
        /*07c8*/ 	.word	0x00000000
        /*07cc*/ 	.word	0x00000000
        /*07d0*/ 	.short	0x010a
        /*07d2*/ 	.byte	0xff
	.zero		1


	//   ....[111]....
        /*07d4*/ 	.word	0x00009970
        /*07d8*/ 	.word	0x00000000
        /*07dc*/ 	.word	0x00000000
        /*07e0*/ 	.short	0x010a
        /*07e2*/ 	.byte	0xff
	.zero		1


	//   ....[112]....
        /*07e4*/ 	.word	0x000099d0
        /*07e8*/ 	.word	0x00000000
        /*07ec*/ 	.word	0x00000000
        /*07f0*/ 	.short	0x010a
        /*07f2*/ 	.byte	0xff
	.zero		1


	//   ....[113]....
        /*07f4*/ 	.word	0x00009a30
        /*07f8*/ 	.word	0x00000000
        /*07fc*/ 	.word	0x000000f0
        /*0800*/ 	.short	0x010a
        /*0802*/ 	.byte	0xff
	.zero		1


	//   ....[114]....
        /*0804*/ 	.word	0x00009a90
        /*0808*/ 	.word	0x00000000
        /*080c*/ 	.word	0x000000e8
        /*0810*/ 	.short	0x010a
        /*0812*/ 	.byte	0xff
	.zero		1


	//   ....[115]....
        /*0814*/ 	.word	0x00009af0
        /*0818*/ 	.word	0x00000002
        /*081c*/ 	.word	0x000000d0
        /*0820*/ 	.short	0x010a
        /*0822*/ 	.byte	0xff
	.zero		1


	//   ....[116]....
        /*0824*/ 	.word	0x00009b50
        /*0828*/ 	.word	0x00000000
        /*082c*/ 	.word	0x000000d8
        /*0830*/ 	.short	0x010a
        /*0832*/ 	.byte	0xff
	.zero		1


	//   ....[117]....
        /*0834*/ 	.word	0x00009bb0
        /*0838*/ 	.word	0x00000000
        /*083c*/ 	.word	0x000000d0
        /*0840*/ 	.short	0x010a
        /*0842*/ 	.byte	0xff
	.zero		1


	//   ....[118]....
        /*0844*/ 	.word	0x00009c10
        /*0848*/ 	.word	0x00000000
        /*084c*/ 	.word	0x000000f0
        /*0850*/ 	.short	0x010a
        /*0852*/ 	.byte	0xff
	.zero		1


	//   ....[119]....
        /*0854*/ 	.word	0x00009c60
        /*0858*/ 	.word	0x00000000
        /*085c*/ 	.word	0x000000c0
        /*0860*/ 	.short	0x010a
        /*0862*/ 	.byte	0xff
	.zero		1


	//   ....[120]....
        /*0864*/ 	.word	0x00009cb0
        /*0868*/ 	.word	0x000000c5
        /*086c*/ 	.word	0x00000100
        /*0870*/ 	.short	0x010a
        /*0872*/ 	.byte	0xff
	.zero		1


	//   ....[121]....
        /*0874*/ 	.word	0x00009d00
        /*0878*/ 	.word	0x000000cf
        /*087c*/ 	.word	0x000000c0
        /*0880*/ 	.short	0x010a
        /*0882*/ 	.byte	0xff
	.zero		1


	//----- nvinfo : EIATTR_NUM_MBARRIERS
	.align		4
.L_47:
        /*0884*/ 	.byte	0x03, 0x38
        /*0886*/ 	.short	0x0024


	//----- nvinfo : EIATTR_EXIT_INSTR_OFFSETS
	.align		4
        /*0888*/ 	.byte	0x04, 0x1c
        /*088a*/ 	.short	(.L_49 - .L_48)


	//   ....[0]....
.L_48:
        /*088c*/ 	.word	0x00003140


	//   ....[1]....
        /*0890*/ 	.word	0x000033f0


	//   ....[2]....
        /*0894*/ 	.word	0x00003450


	//   ....[3]....
        /*0898*/ 	.word	0x000041a0


	//   ....[4]....
        /*089c*/ 	.word	0x000051c0


	//   ....[5]....
        /*08a0*/ 	.word	0x00005200


	//   ....[6]....
        /*08a4*/ 	.word	0x00009230


	//----- nvinfo : EIATTR_MAX_THREADS
	.align		4
.L_49:
        /*08a8*/ 	.byte	0x04, 0x05
        /*08aa*/ 	.short	(.L_51 - .L_50)
.L_50:
        /*08ac*/ 	.word	0x00000100
        /*08b0*/ 	.word	0x00000001
        /*08b4*/ 	.word	0x00000001


	//----- nvinfo : EIATTR_CRS_STACK_SIZE
	.align		4
.L_51:
        /*08b8*/ 	.byte	0x04, 0x1e
        /*08ba*/ 	.short	(.L_53 - .L_52)
.L_52:
        /*08bc*/ 	.word	0x00000000


	//----- nvinfo : EIATTR_CBANK_PARAM_SIZE
	.align		4
.L_53:
        /*08c0*/ 	.byte	0x03, 0x19
        /*08c2*/ 	.short	0x0900


	//----- nvinfo : EIATTR_PARAM_CBANK
	.align		4
        /*08c4*/ 	.byte	0x04, 0x0a
        /*08c6*/ 	.short	(.L_55 - .L_54)
	.align		4
.L_54:
        /*08c8*/ 	.word	index@(.nv.constant0._ZN7cutlass13device_kernelINS_4conv6kernel13ConvUniversalINS1_16ConvProblemShapeILNS1_8OperatorE0ELi3EEENS1_10collective14CollectiveConvINS1_47MainloopSm100TmaUmmaWarpSpecializedImplicitGemmILS5_0ELi12ELi3ELi1ELi2EN4cute5tupleIJNSA_1CILi1EEESD_SD_EEEEENSB_IJNSC_ILi128EEESG_NSB_IJNSC_ILi64EEEEEEEEENS_12float_e4m3_tESK_NSA_8TiledMMAINSA_8MMA_AtomIJNSA_10MMA_TraitsINSA_19SM100_MMA_F8F6F4_SSEJSK_SK_fSG_SG_NSA_17integral_constantINSA_4UMMA5MajorELSR_0EEESS_NSP_INSQ_7ScaleInELST_0EEESU_EEEEEENSA_6LayoutISE_NSB_IJNSC_ILi0EEESY_SY_EEEEENSB_IJNSA_10UnderscoreES11_S11_EEEEENS7_6detail27Sm100ImplicitGemmTileTraitsINSA_20SM90_TMA_LOAD_IM2COLENSA_14ComposedLayoutINSA_7SwizzleILi2ELi4ELi3EEENSA_18smem_ptr_flag_bitsILi8EEENSX_INSB_IJNSC_ILi8EEESH_EEENSB_IJSH_SD_EEEEEEEvEENS15_INSA_13SM90_TMA_LOADES1G_vEEEENS_8epilogue10collective18CollectiveEpilogueINS1L_23Sm100TmaWarpSpecializedILi2ELi2ELi64ELb0ELb0EEEJSJ_NSB_IJNSX_ISG_SD_EENSX_ISH_SD_EEEEESK_NSB_IJNSB_IJllllEEESD_SY_EEESK_S1U_NS1L_6fusion15FusionCallbacksIS1P_NS1V_17LinearCombinationISK_fSK_fLNS_15FloatRoundStyleE2EEESJ_S1S_JEEENSA_5SM1004TMEM4LOAD26SM100_TMEM_LOAD_32dp32b64xES16_S1G_NSA_39AutoVectorizingCopyWithAssumedAlignmentILi128EEENSA_21SM90_TMA_STORE_IM2COLES1G_S26_S26_EEEvvEEEEvNT_6ParamsE)
        /*08cc*/ 	.short	0x0380
        /*08ce*/ 	.short	0x0900


	//----- nvinfo : EIATTR_SW_WAR
	.align		4
.L_55:
        /*08d0*/ 	.byte	0x04, 0x36
        /*08d2*/ 	.short	(.L_57 - .L_56)
.L_56:
        /*08d4*/ 	.word	0x00000008
.L_57:


//--------------------- .nv.callgraph             --------------------------
	.section	.nv.callgraph,"",@"SHT_CUDA_CALLGRAPH"
	.align	4
	.sectionentsize	8
	.align		4
        /*0000*/ 	.word	0x00000000
	.align		4
        /*0004*/ 	.word	0xffffffff
	.align		4
        /*0008*/ 	.word	index@(_ZN7cutlass13device_kernelINS_4conv6kernel13ConvUniversalINS1_16ConvProblemShapeILNS1_8OperatorE0ELi3EEENS1_10collective14CollectiveConvINS1_47MainloopSm100TmaUmmaWarpSpecializedImplicitGemmILS5_0ELi12ELi3ELi1ELi2EN4cute5tupleIJNSA_1CILi1EEESD_SD_EEEEENSB_IJNSC_ILi128EEESG_NSB_IJNSC_ILi64EEEEEEEEENS_12float_e4m3_tESK_NSA_8TiledMMAINSA_8MMA_AtomIJNSA_10MMA_TraitsINSA_19SM100_MMA_F8F6F4_SSEJSK_SK_fSG_SG_NSA_17integral_constantINSA_4UMMA5MajorELSR_0EEESS_NSP_INSQ_7ScaleInELST_0EEESU_EEEEEENSA_6LayoutISE_NSB_IJNSC_ILi0EEESY_SY_EEEEENSB_IJNSA_10UnderscoreES11_S11_EEEEENS7_6detail27Sm100ImplicitGemmTileTraitsINSA_20SM90_TMA_LOAD_IM2COLENSA_14ComposedLayoutINSA_7SwizzleILi2ELi4ELi3EEENSA_18smem_ptr_flag_bitsILi8EEENSX_INSB_IJNSC_ILi8EEESH_EEENSB_IJSH_SD_EEEEEEEvEENS15_INSA_13SM90_TMA_LOADES1G_vEEEENS_8epilogue10collective18CollectiveEpilogueINS1L_23Sm100TmaWarpSpecializedILi2ELi2ELi64ELb0ELb0EEEJSJ_NSB_IJNSX_ISG_SD_EENSX_ISH_SD_EEEEESK_NSB_IJNSB_IJllllEEESD_SY_EEESK_S1U_NS1L_6fusion15FusionCallbacksIS1P_NS1V_17LinearCombinationISK_fSK_fLNS_15FloatRoundStyleE2EEESJ_S1S_JEEENSA_5SM1004TMEM4LOAD26SM100_TMEM_LOAD_32dp32b64xES16_S1G_NSA_39AutoVectorizingCopyWithAssumedAlignmentILi128EEENSA_21SM90_TMA_STORE_IM2COLES1G_S26_S26_EEEvvEEEEvNT_6ParamsE)
	.align		4
        /*000c*/ 	.word	index@(__assertfail)
	.align		4
        /*0010*/ 	.word	0x00000000
	.align		4
        /*0014*/ 	.word	0xfffffffe
	.align		4
        /*0018*/ 	.word	0x00000000
	.align		4
        /*001c*/ 	.word	0xfffffffd
	.align		4
        /*0020*/ 	.word	0x00000000
	.align		4
        /*0024*/ 	.word	0xfffffffc


//--------------------- .nv.constant4             --------------------------
	.section	.nv.constant4,"a",@progbits
	.align	8
	.align		8
.nv.constant4:
        /*0000*/ 	.dword	__assertfail
	.align		8
        /*0008*/ 	.dword	__unnamed_1
	.align		8
        /*0010*/ 	.dword	__unnamed_2
	.align		8
        /*0018*/ 	.dword	_ZN39_INTERNAL_0f5734d1_4_k_cu_08a3b396_30954cuda3std3__45__cpo5beginE
	.align		8
        /*0020*/ 	.dword	_ZN39_INTERNAL_0f5734d1_4_k_cu_08a3b396_30954cuda3std3__45__cpo3endE
	.align		8
        /*0028*/ 	.dword	_ZN39_INTERNAL_0f5734d1_4_k_cu_08a3b396_30954cuda3std3__45__cpo6cbeginE
	.align		8
        /*0030*/ 	.dword	_ZN39_INTERNAL_0f5734d1_4_k_cu_08a3b396_30954cuda3std3__45__cpo4cendE
	.align		8
        /*0038*/ 	.dword	_ZN39_INTERNAL_0f5734d1_4_k_cu_08a3b396_30954cuda3std3__441_GLOBAL__N__0f5734d1_4_k_cu_08a3b396_30956ignoreE
	.align		8
        /*0040*/ 	.dword	_ZN39_INTERNAL_0f5734d1_4_k_cu_08a3b396_30954cuda3std3__419piecewise_constructE
	.align		8
        /*0048*/ 	.dword	_ZN39_INTERNAL_0f5734d1_4_k_cu_08a3b396_30954cuda3std3__48in_placeE
	.align		8
        /*0050*/ 	.dword	_ZN39_INTERNAL_0f5734d1_4_k_cu_08a3b396_30954cuda3std6ranges3__45__cpo4swapE
	.align		8
        /*0058*/ 	.dword	_ZN39_INTERNAL_0f5734d1_4_k_cu_08a3b396_30954cuda3std6ranges3__45__cpo9iter_moveE
	.align		8
        /*0060*/ 	.dword	_ZN39_INTERNAL_0f5734d1_4_k_cu_08a3b396_30954cute7productE
	.align		8
        /*0068*/ 	.dword	_ZN39_INTERNAL_0f5734d1_4_k_cu_08a3b396_30954cute1_E
	.align		8
        /*0070*/ 	.dword	$str$27
	.align		8
        /*0078*/ 	.dword	$str$28
	.align		8
        /*0080*/ 	.dword	$str$29
	.align		8
        /*0088*/ 	.dword	$str$30


//--------------------- .text._ZN7cutlass13device_kernelINS_4conv6kernel13ConvUniversalINS1_16ConvProblemShapeILNS1_8OperatorE0ELi3EEENS1_10collective14CollectiveConvINS1_47MainloopSm100TmaUmmaWarpSpecializedImplicitGemmILS5_0ELi12ELi3ELi1ELi2EN4cute5tupleIJNSA_1CILi1EEESD_SD_EEEEENSB_IJNSC_ILi128EEESG_NSB_IJNSC_ILi64EEEEEEEEENS_12float_e4m3_tESK_NSA_8TiledMMAINSA_8MMA_AtomIJNSA_10MMA_TraitsINSA_19SM100_MMA_F8F6F4_SSEJSK_SK_fSG_SG_NSA_17integral_constantINSA_4UMMA5MajorELSR_0EEESS_NSP_INSQ_7ScaleInELST_0EEESU_EEEEEENSA_6LayoutISE_NSB_IJNSC_ILi0EEESY_SY_EEEEENSB_IJNSA_10UnderscoreES11_S11_EEEEENS7_6detail27Sm100ImplicitGemmTileTraitsINSA_20SM90_TMA_LOAD_IM2COLENSA_14ComposedLayoutINSA_7SwizzleILi2ELi4ELi3EEENSA_18smem_ptr_flag_bitsILi8EEENSX_INSB_IJNSC_ILi8EEESH_EEENSB_IJSH_SD_EEEEEEEvEENS15_INSA_13SM90_TMA_LOADES1G_vEEEENS_8epilogue10collective18CollectiveEpilogueINS1L_23Sm100TmaWarpSpecializedILi2ELi2ELi64ELb0ELb0EEEJSJ_NSB_IJNSX_ISG_SD_EENSX_ISH_SD_EEEEESK_NSB_IJNSB_IJllllEEESD_SY_EEESK_S1U_NS1L_6fusion15FusionCallbacksIS1P_NS1V_17LinearCombinationISK_fSK_fLNS_15FloatRoundStyleE2EEESJ_S1S_JEEENSA_5SM1004TMEM4LOAD26SM100_TMEM_LOAD_32dp32b64xES16_S1G_NSA_39AutoVectorizingCopyWithAssumedAlignmentILi128EEENSA_21SM90_TMA_STORE_IM2COLES1G_S26_S26_EEEvvEEEEvNT_6ParamsE --------------------------
	.section	.text._ZN7cutlass13device_kernelINS_4conv6kernel13ConvUniversalINS1_16ConvProblemShapeILNS1_8OperatorE0ELi3EEENS1_10collective14CollectiveConvINS1_47MainloopSm100TmaUmmaWarpSpecializedImplicitGemmILS5_0ELi12ELi3ELi1ELi2EN4cute5tupleIJNSA_1CILi1EEESD_SD_EEEEENSB_IJNSC_ILi128EEESG_NSB_IJNSC_ILi64EEEEEEEEENS_12float_e4m3_tESK_NSA_8TiledMMAINSA_8MMA_AtomIJNSA_10MMA_TraitsINSA_19SM100_MMA_F8F6F4_SSEJSK_SK_fSG_SG_NSA_17integral_constantINSA_4UMMA5MajorELSR_0EEESS_NSP_INSQ_7ScaleInELST_0EEESU_EEEEEENSA_6LayoutISE_NSB_IJNSC_ILi0EEESY_SY_EEEEENSB_IJNSA_10UnderscoreES11_S11_EEEEENS7_6detail27Sm100ImplicitGemmTileTraitsINSA_20SM90_TMA_LOAD_IM2COLENSA_14ComposedLayoutINSA_7SwizzleILi2ELi4ELi3EEENSA_18smem_ptr_flag_bitsILi8EEENSX_INSB_IJNSC_ILi8EEESH_EEENSB_IJSH_SD_EEEEEEEvEENS15_INSA_13SM90_TMA_LOADES1G_vEEEENS_8epilogue10collective18CollectiveEpilogueINS1L_23Sm100TmaWarpSpecializedILi2ELi2ELi64ELb0ELb0EEEJSJ_NSB_IJNSX_ISG_SD_EENSX_ISH_SD_EEEEESK_NSB_IJNSB_IJllllEEESD_SY_EEESK_S1U_NS1L_6fusion15FusionCallbacksIS1P_NS1V_17LinearCombinationISK_fSK_fLNS_15FloatRoundStyleE2EEESJ_S1S_JEEENSA_5SM1004TMEM4LOAD26SM100_TMEM_LOAD_32dp32b64xES16_S1G_NSA_39AutoVectorizingCopyWithAssumedAlignmentILi128EEENSA_21SM90_TMA_STORE_IM2COLES1G_S26_S26_EEEvvEEEEvNT_6ParamsE,"ax",@progbits
	.align	128
.text._ZN7cutlass13device_kernelINS_4conv6kernel13ConvUniversalINS1_16ConvProblemShapeILNS1_8OperatorE0ELi3EEENS1_10collective14CollectiveConvINS1_47MainloopSm100TmaUmmaWarpSpecializedImplicitGemmILS5_0ELi12ELi3ELi1ELi2EN4cute5tupleIJNSA_1CILi1EEESD_SD_EEEEENSB_IJNSC_ILi128EEESG_NSB_IJNSC_ILi64EEEEEEEEENS_12float_e4m3_tESK_NSA_8TiledMMAINSA_8MMA_AtomIJNSA_10MMA_TraitsINSA_19SM100_MMA_F8F6F4_SSEJSK_SK_fSG_SG_NSA_17integral_constantINSA_4UMMA5MajorELSR_0EEESS_NSP_INSQ_7ScaleInELST_0EEESU_EEEEEENSA_6LayoutISE_NSB_IJNSC_ILi0EEESY_SY_EEEEENSB_IJNSA_10UnderscoreES11_S11_EEEEENS7_6detail27Sm100ImplicitGemmTileTraitsINSA_20SM90_TMA_LOAD_IM2COLENSA_14ComposedLayoutINSA_7SwizzleILi2ELi4ELi3EEENSA_18smem_ptr_flag_bitsILi8EEENSX_INSB_IJNSC_ILi8EEESH_EEENSB_IJSH_SD_EEEEEEEvEENS15_INSA_13SM90_TMA_LOADES1G_vEEEENS_8epilogue10collective18CollectiveEpilogueINS1L_23Sm100TmaWarpSpecializedILi2ELi2ELi64ELb0ELb0EEEJSJ_NSB_IJNSX_ISG_SD_EENSX_ISH_SD_EEEEESK_NSB_IJNSB_IJllllEEESD_SY_EEESK_S1U_NS1L_6fusion15FusionCallbacksIS1P_NS1V_17LinearCombinationISK_fSK_fLNS_15FloatRoundStyleE2EEESJ_S1S_JEEENSA_5SM1004TMEM4LOAD26SM100_TMEM_LOAD_32dp32b64xES16_S1G_NSA_39AutoVectorizingCopyWithAssumedAlignmentILi128EEENSA_21SM90_TMA_STORE_IM2COLES1G_S26_S26_EEEvvEEEEvNT_6ParamsE:
        .type           _ZN7cutlass13device_kernelINS_4conv6kernel13ConvUniversalINS1_16ConvProblemShapeILNS1_8OperatorE0ELi3EEENS1_10collective14CollectiveConvINS1_47MainloopSm100TmaUmmaWarpSpecializedImplicitGemmILS5_0ELi12ELi3ELi1ELi2EN4cute5tupleIJNSA_1CILi1EEESD_SD_EEEEENSB_IJNSC_ILi128EEESG_NSB_IJNSC_ILi64EEEEEEEEENS_12float_e4m3_tESK_NSA_8TiledMMAINSA_8MMA_AtomIJNSA_10MMA_TraitsINSA_19SM100_MMA_F8F6F4_SSEJSK_SK_fSG_SG_NSA_17integral_constantINSA_4UMMA5MajorELSR_0EEESS_NSP_INSQ_7ScaleInELST_0EEESU_EEEEEENSA_6LayoutISE_NSB_IJNSC_ILi0EEESY_SY_EEEEENSB_IJNSA_10UnderscoreES11_S11_EEEEENS7_6detail27Sm100ImplicitGemmTileTraitsINSA_20SM90_TMA_LOAD_IM2COLENSA_14ComposedLayoutINSA_7SwizzleILi2ELi4ELi3EEENSA_18smem_ptr_flag_bitsILi8EEENSX_INSB_IJNSC_ILi8EEESH_EEENSB_IJSH_SD_EEEEEEEvEENS15_INSA_13SM90_TMA_LOADES1G_vEEEENS_8epilogue10collective18CollectiveEpilogueINS1L_23Sm100TmaWarpSpecializedILi2ELi2ELi64ELb0ELb0EEEJSJ_NSB_IJNSX_ISG_SD_EENSX_ISH_SD_EEEEESK_NSB_IJNSB_IJllllEEESD_SY_EEESK_S1U_NS1L_6fusion15FusionCallbacksIS1P_NS1V_17LinearCombinationISK_fSK_fLNS_15FloatRoundStyleE2EEESJ_S1S_JEEENSA_5SM1004TMEM4LOAD26SM100_TMEM_LOAD_32dp32b64xES16_S1G_NSA_39AutoVectorizingCopyWithAssumedAlignmentILi128EEENSA_21SM90_TMA_STORE_IM2COLES1G_S26_S26_EEEvvEEEEvNT_6ParamsE,@function
        .size           _ZN7cutlass13device_kernelINS_4conv6kernel13ConvUniversalINS1_16ConvProblemShapeILNS1_8OperatorE0ELi3EEENS1_10collective14CollectiveConvINS1_47MainloopSm100TmaUmmaWarpSpecializedImplicitGemmILS5_0ELi12ELi3ELi1ELi2EN4cute5tupleIJNSA_1CILi1EEESD_SD_EEEEENSB_IJNSC_ILi128EEESG_NSB_IJNSC_ILi64EEEEEEEEENS_12float_e4m3_tESK_NSA_8TiledMMAINSA_8MMA_AtomIJNSA_10MMA_TraitsINSA_19SM100_MMA_F8F6F4_SSEJSK_SK_fSG_SG_NSA_17integral_constantINSA_4UMMA5MajorELSR_0EEESS_NSP_INSQ_7ScaleInELST_0EEESU_EEEEEENSA_6LayoutISE_NSB_IJNSC_ILi0EEESY_SY_EEEEENSB_IJNSA_10UnderscoreES11_S11_EEEEENS7_6detail27Sm100ImplicitGemmTileTraitsINSA_20SM90_TMA_LOAD_IM2COLENSA_14ComposedLayoutINSA_7SwizzleILi2ELi4ELi3EEENSA_18smem_ptr_flag_bitsILi8EEENSX_INSB_IJNSC_ILi8EEESH_EEENSB_IJSH_SD_EEEEEEEvEENS15_INSA_13SM90_TMA_LOADES1G_vEEEENS_8epilogue10collective18CollectiveEpilogueINS1L_23Sm100TmaWarpSpecializedILi2ELi2ELi64ELb0ELb0EEEJSJ_NSB_IJNSX_ISG_SD_EENSX_ISH_SD_EEEEESK_NSB_IJNSB_IJllllEEESD_SY_EEESK_S1U_NS1L_6fusion15FusionCallbacksIS1P_NS1V_17LinearCombinationISK_fSK_fLNS_15FloatRoundStyleE2EEESJ_S1S_JEEENSA_5SM1004TMEM4LOAD26SM100_TMEM_LOAD_32dp32b64xES16_S1G_NSA_39AutoVectorizingCopyWithAssumedAlignmentILi128EEENSA_21SM90_TMA_STORE_IM2COLES1G_S26_S26_EEEvvEEEEvNT_6ParamsE,(.L_x_158 - _ZN7cutlass13device_kernelINS_4conv6kernel13ConvUniversalINS1_16ConvProblemShapeILNS1_8OperatorE0ELi3EEENS1_10collective14CollectiveConvINS1_47MainloopSm100TmaUmmaWarpSpecializedImplicitGemmILS5_0ELi12ELi3ELi1ELi2EN4cute5tupleIJNSA_1CILi1EEESD_SD_EEEEENSB_IJNSC_ILi128EEESG_NSB_IJNSC_ILi64EEEEEEEEENS_12float_e4m3_tESK_NSA_8TiledMMAINSA_8MMA_AtomIJNSA_10MMA_TraitsINSA_19SM100_MMA_F8F6F4_SSEJSK_SK_fSG_SG_NSA_17integral_constantINSA_4UMMA5MajorELSR_0EEESS_NSP_INSQ_7ScaleInELST_0EEESU_EEEEEENSA_6LayoutISE_NSB_IJNSC_ILi0EEESY_SY_EEEEENSB_IJNSA_10UnderscoreES11_S11_EEEEENS7_6detail27Sm100ImplicitGemmTileTraitsINSA_20SM90_TMA_LOAD_IM2COLENSA_14ComposedLayoutINSA_7SwizzleILi2ELi4ELi3EEENSA_18smem_ptr_flag_bitsILi8EEENSX_INSB_IJNSC_ILi8EEESH_EEENSB_IJSH_SD_EEEEEEEvEENS15_INSA_13SM90_TMA_LOADES1G_vEEEENS_8epilogue10collective18CollectiveEpilogueINS1L_23Sm100TmaWarpSpecializedILi2ELi2ELi64ELb0ELb0EEEJSJ_NSB_IJNSX_ISG_SD_EENSX_ISH_SD_EEEEESK_NSB_IJNSB_IJllllEEESD_SY_EEESK_S1U_NS1L_6fusion15FusionCallbacksIS1P_NS1V_17LinearCombinationISK_fSK_fLNS_15FloatRoundStyleE2EEESJ_S1S_JEEENSA_5SM1004TMEM4LOAD26SM100_TMEM_LOAD_32dp32b64xES16_S1G_NSA_39AutoVectorizingCopyWithAssumedAlignmentILi128EEENSA_21SM90_TMA_STORE_IM2COLES1G_S26_S26_EEEvvEEEEvNT_6ParamsE)
        .other          _ZN7cutlass13device_kernelINS_4conv6kernel13ConvUniversalINS1_16ConvProblemShapeILNS1_8OperatorE0ELi3EEENS1_10collective14CollectiveConvINS1_47MainloopSm100TmaUmmaWarpSpecializedImplicitGemmILS5_0ELi12ELi3ELi1ELi2EN4cute5tupleIJNSA_1CILi1EEESD_SD_EEEEENSB_IJNSC_ILi128EEESG_NSB_IJNSC_ILi64EEEEEEEEENS_12float_e4m3_tESK_NSA_8TiledMMAINSA_8MMA_AtomIJNSA_10MMA_TraitsINSA_19SM100_MMA_F8F6F4_SSEJSK_SK_fSG_SG_NSA_17integral_constantINSA_4UMMA5MajorELSR_0EEESS_NSP_INSQ_7ScaleInELST_0EEESU_EEEEEENSA_6LayoutISE_NSB_IJNSC_ILi0EEESY_SY_EEEEENSB_IJNSA_10UnderscoreES11_S11_EEEEENS7_6detail27Sm100ImplicitGemmTileTraitsINSA_20SM90_TMA_LOAD_IM2COLENSA_14ComposedLayoutINSA_7SwizzleILi2ELi4ELi3EEENSA_18smem_ptr_flag_bitsILi8EEENSX_INSB_IJNSC_ILi8EEESH_EEENSB_IJSH_SD_EEEEEEEvEENS15_INSA_13SM90_TMA_LOADES1G_vEEEENS_8epilogue10collective18CollectiveEpilogueINS1L_23Sm100TmaWarpSpecializedILi2ELi2ELi64ELb0ELb0EEEJSJ_NSB_IJNSX_ISG_SD_EENSX_ISH_SD_EEEEESK_NSB_IJNSB_IJllllEEESD_SY_EEESK_S1U_NS1L_6fusion15FusionCallbacksIS1P_NS1V_17LinearCombinationISK_fSK_fLNS_15FloatRoundStyleE2EEESJ_S1S_JEEENSA_5SM1004TMEM4LOAD26SM100_TMEM_LOAD_32dp32b64xES16_S1G_NSA_39AutoVectorizingCopyWithAssumedAlignmentILi128EEENSA_21SM90_TMA_STORE_IM2COLES1G_S26_S26_EEEvvEEEEvNT_6ParamsE,@"STO_CUDA_ENTRY STV_DEFAULT"
_ZN7cutlass13device_kernelINS_4conv6kernel13ConvUniversalINS1_16ConvProblemShapeILNS1_8OperatorE0ELi3EEENS1_10collective14CollectiveConvINS1_47MainloopSm100TmaUmmaWarpSpecializedImplicitGemmILS5_0ELi12ELi3ELi1ELi2EN4cute5tupleIJNSA_1CILi1EEESD_SD_EEEEENSB_IJNSC_ILi128EEESG_NSB_IJNSC_ILi64EEEEEEEEENS_12float_e4m3_tESK_NSA_8TiledMMAINSA_8MMA_AtomIJNSA_10MMA_TraitsINSA_19SM100_MMA_F8F6F4_SSEJSK_SK_fSG_SG_NSA_17integral_constantINSA_4UMMA5MajorELSR_0EEESS_NSP_INSQ_7ScaleInELST_0EEESU_EEEEEENSA_6LayoutISE_NSB_IJNSC_ILi0EEESY_SY_EEEEENSB_IJNSA_10UnderscoreES11_S11_EEEEENS7_6detail27Sm100ImplicitGemmTileTraitsINSA_20SM90_TMA_LOAD_IM2COLENSA_14ComposedLayoutINSA_7SwizzleILi2ELi4ELi3EEENSA_18smem_ptr_flag_bitsILi8EEENSX_INSB_IJNSC_ILi8EEESH_EEENSB_IJSH_SD_EEEEEEEvEENS15_INSA_13SM90_TMA_LOADES1G_vEEEENS_8epilogue10collective18CollectiveEpilogueINS1L_23Sm100TmaWarpSpecializedILi2ELi2ELi64ELb0ELb0EEEJSJ_NSB_IJNSX_ISG_SD_EENSX_ISH_SD_EEEEESK_NSB_IJNSB_IJllllEEESD_SY_EEESK_S1U_NS1L_6fusion15FusionCallbacksIS1P_NS1V_17LinearCombinationISK_fSK_fLNS_15FloatRoundStyleE2EEESJ_S1S_JEEENSA_5SM1004TMEM4LOAD26SM100_TMEM_LOAD_32dp32b64xES16_S1G_NSA_39AutoVectorizingCopyWithAssumedAlignmentILi128EEENSA_21SM90_TMA_STORE_IM2COLES1G_S26_S26_EEEvvEEEEvNT_6ParamsE:
[----:B------:R-:W1:Y:S01]  /*0000*/  LDC R1, c[0x0][0x37c] ;  /* 0x0000df00ff017b82 */ /* 0x000e620000000800 */
[----:B------:R-:W2:Y:S01]  /*0010*/  S2R R166, SR_TID.X ;  /* 0x0000000000a67919 */ /* 0x000ea20000002100 */
[----:B------:R-:W3:Y:S01]  /*0020*/  LDCU.64 UR8, c[0x0][0x990] ;  /* 0x00013200ff0877ac */ /* 0x000ee20008000a00 */
[----:B-1----:R-:W-:Y:S01]  /*0030*/  VIADD R1, R1, 0xfffffff8 ;  /* 0xfffffff801017836 */ /* 0x002fe20000000000 */
[----:B------:R-:W-:Y:S02]  /*0040*/  PRMT R169, RZ, 0x7610, R169 ;  /* 0x00007610ffa97816 */ /* 0x000fe400000000a9 */
[----:B------:R-:W-:Y:S01]  /*0050*/  ELECT P3, URZ, PT ;  /* 0x0000000000ff782f */ /* 0x000fe20003860000 */
[----:B---3--:R-:W-:-:S04]  /*0060*/  UISETP.NE.U32.AND UP0, UPT, UR8, URZ, UPT ;  /* 0x000000ff0800728c */ /* 0x008fc8000bf05070 */
[----:B------:R-:W-:Y:S01]  /*0070*/  UISETP.NE.AND.EX UP0, UPT, UR9, URZ, UPT, UP0 ;  /* 0x000000ff0900728c */ /* 0x000fe2000bf05300 */
[----:B--2---:R-:W-:-:S05]  /*0080*/  SHF.R.U32.HI R170, RZ, 0x5, R166 ;  /* 0x00000005ffaa7819 */ /* 0x004fca00000116a6 */
[----:B------:R-:W1:Y:S02]  /*0090*/  SHFL.IDX PT, R0, R170, RZ, 0x1f ;  /* 0x00001fffaa007589 */ /* 0x000e6400000e0000 */
[----:B-1----:R-:W-:Y:S01]  /*00a0*/  R2UR UR18, R0 ;  /* 0x00000000001272ca */ /* 0x002fe200000e0000 */
[----:B------:R-:W-:-:S14]  /*00b0*/  BRA.U UP0, `(.L_x_0) ;  /* 0x0000000100307547 */ /* 0x000fdc000b800000 */
[----:B------:R-:W1:Y:S02]  /*00c0*/  LDCU.64 UR4, c[0x0][0x988] ;  /* 0x00013100ff0477ac */ /* 0x000e640008000a00 */
[----:B-1----:R-:W-:-:S04]  /*00d0*/  UISETP.NE.U32.AND UP0, UPT, UR4, URZ, UPT ;  /* 0x000000ff0400728c */ /* 0x002fc8000bf05070 */
[----:B------:R-:W-:-:S09]  /*00e0*/  UISETP.NE.AND.EX UP0, UPT, UR5, URZ, UPT, UP0 ;  /* 0x000000ff0500728c */ /* 0x000fd2000bf05300 */
[----:B------:R-:W-:Y:S05]  /*00f0*/  BRA.U !UP0, `(.L_x_1) ;  /* 0x0000000108147547 */ /* 0x000fea000b800000 */
[----:B------:R-:W1:Y:S01]  /*0100*/  LDC.64 R2, c[0x0][0x988] ;  /* 0x00026200ff027b82 */ /* 0x000e620000000a00 */
[----:B------:R-:W1:Y:S02]  /*0110*/  LDCU.64 UR4, c[0x0][0x358] ;  /* 0x00006b00ff0477ac */ /* 0x000e640008000a00 */
[----:B-1----:R1:W5:Y:S01]  /*0120*/  LDG.E R73, desc[UR4][R2.64] ;  /* 0x0000000402497981 */ /* 0x002362000c1e1900 */
[----:B------:R-:W-:Y:S01]  /*0130*/  HFMA2 R169, -RZ, RZ, 0, 5.9604644775390625e-08 ;  /* 0x00000001ffa97431 */ /* 0x000fe200000001ff */
[----:B------:R-:W-:Y:S05]  /*0140*/  BRA `(.L_x_0) ;  /* 0x00000000000c7947 */ /* 0x000fea0003800000 */
.L_x_1:
[----:B------:R-:W1:Y:S01]  /*0150*/  LDCU UR4, c[0x0][0x980] ;  /* 0x00013000ff0477ac */ /* 0x000e620008000800 */
[----:B------:R-:W-:Y:S01]  /*0160*/  HFMA2 R169, -RZ, RZ, 0, 5.9604644775390625e-08 ;  /* 0x00000001ffa97431 */ /* 0x000fe200000001ff */
[----:B-1----:R-:W-:-:S07]  /*0170*/  MOV R73, UR4 ;  /* 0x0000000400497c02 */ /* 0x002fce0008000f00 */
.L_x_0:
[----:B------:R-:W2:Y:S02]  /*0180*/  LDCU.64 UR4, c[0x0][0x9b0] ;  /* 0x00013600ff0477ac */ /* 0x000ea40008000a00 */
[----:B--2---:R-:W-:-:S04]  /*0190*/  UISETP.NE.U32.AND UP0, UPT, UR4, URZ, UPT ;  /* 0x000000ff0400728c */ /* 0x004fc8000bf05070 */
[----:B------:R-:W-:-:S09]  /*01a0*/  UISETP.NE.AND.EX UP0, UPT, UR5, URZ, UPT, UP0 ;  /* 0x000000ff0500728c */ /* 0x000fd2000bf05300 */
[----:B------:R-:W-:Y:S05]  /*01b0*/  BRA.U UP0, `(.L_x_2) ;  /* 0x0000000100287547 */ /* 0x000fea000b800000 */
[----:B------:R-:W2:Y:S02]  /*01c0*/  LDCU.64 UR4, c[0x0][0x9a8] ;  /* 0x00013500ff0477ac */ /* 0x000ea40008000a00 */
[----:B--2---:R-:W-:-:S04]  /*01d0*/  UISETP.NE.U32.AND UP0, UPT, UR4, URZ, UPT ;  /* 0x000000ff0400728c */ /* 0x004fc8000bf05070 */
[----:B------:R-:W-:-:S09]  /*01e0*/  UISETP.NE.AND.EX UP0, UPT, UR5, URZ, UPT, UP0 ;  /* 0x000000ff0500728c */ /* 0x000fd2000bf05300 */
[----:B------:R-:W-:Y:S05]  /*01f0*/  BRA.U !UP0, `(.L_x_3) ;  /* 0x0000000108107547 */ /* 0x000fea000b800000 */
[----:B------:R-:W2:Y:S01]  /*0200*/  LDC.64 R70, c[0x0][0x9a8] ;  /* 0x00026a00ff467b82 */ /* 0x000ea20000000a00 */
[----:B------:R-:W2:Y:S02]  /*0210*/  LDCU.64 UR4, c[0x0][0x358] ;  /* 0x00006b00ff0477ac */ /* 0x000ea40008000a00 */
[----:B--2---:R2:W5:Y:S01]  /*0220*/  LDG.E R70, desc[UR4][R70.64] ;  /* 0x0000000446467981 */ /* 0x004562000c1e1900 */
[----:B------:R-:W-:Y:S05]  /*0230*/  BRA `(.L_x_2) ;  /* 0x0000000000087947 */ /* 0x000fea0003800000 */
.L_x_3:
[----:B------:R-:W2:Y:S02]  /*0240*/  LDCU UR4, c[0x0][0x9a0] ;  /* 0x00013400ff0477ac */ /* 0x000ea40008000800 */
[----:B--2---:R-:W-:Y:S02]  /*0250*/  MOV R70, UR4 ;  /* 0x0000000400467c02 */ /* 0x004fe40008000f00 */
.L_x_2:
[----:B------:R-:W-:Y:S01]  /*0260*/  IMAD.U32 R0, RZ, RZ, UR18 ;  /* 0x00000012ff007e24 */ /* 0x000fe2000f8e00ff */
[----:B------:R-:W-:Y:S04]  /*0270*/  BSSY.RECONVERGENT B0, `(.L_x_4) ;  /* 0x000000c000007945 */ /* 0x000fe80003800200 */
[C---:B------:R-:W-:Y:S02]  /*0280*/  ISETP.NE.OR P1, PT, R0.reuse, 0x1, !P3 ;  /* 0x000000010000780c */ /* 0x040fe40005f25670 */
[----:B------:R-:W-:-:S11]  /*0290*/  ISETP.NE.OR P0, PT, R0, 0x3, !P3 ;  /* 0x000000030000780c */ /* 0x000fd60005f05670 */
[----:B------:R-:W-:Y:S05]  /*02a0*/  @P1 BRA `(.L_x_5) ;  /* 0x0000000000201947 */ /* 0x000fea0003800000 */
[----:B------:R-:W3:Y:S02]  /*02b0*/  LDCU.64 UR4, c[0x0][0x348] ;  /* 0x00006900ff0477ac */ /* 0x000ee40008000a00 */
[----:B---3--:R-:W-:Y:S02]  /*02c0*/  UIADD3 UR6, UP1, UPT, UR4, 0x80, URZ ;  /* 0x0000008004067890 */ /* 0x008fe4000ff3e0ff */
[----:B------:R-:W-:Y:S02]  /*02d0*/  UIADD3 UR4, UP0, UPT, UR4, 0x200, URZ ;  /* 0x0000020004047890 */ /* 0x000fe4000ff1e0ff */
[----:B------:R-:W-:Y:S02]  /*02e0*/  UIADD3.X UR7, UPT, UPT, URZ, UR5, URZ, UP1, !UPT ;  /* 0x00000005ff077290 */ /* 0x000fe40008ffe4ff */
[----:B------:R-:W-:-:S07]  /*02f0*/  UIADD3.X UR5, UPT, UPT, URZ, UR5, URZ, UP0, !UPT ;  /* 0x00000005ff057290 */ /* 0x000fce00087fe4ff */
[----:B------:R3:W-:Y:S02]  /*0300*/  UTMACCTL.PF [UR6] ;  /* 0x00000000060079b9 */ /* 0x0007e40008040000 */
[----:B------:R3:W-:Y:S02]  /*0310*/  UTMACCTL.PF [UR4] ;  /* 0x00000000040079b9 */ /* 0x0007e40008040000 */
[----:B---3--:R-:W-:Y:S01]  /*0320*/  NOP ;  /* 0x0000000000007918 */ /* 0x008fe20000000000 */
.L_x_5:
[----:B------:R-:W-:Y:S05]  /*0330*/  BSYNC.RECONVERGENT B0 ;  /* 0x0000000000007941 */ /* 0x000fea0003800200 */
.L_x_4:
[----:B------:R-:W-:Y:S04]  /*0340*/  BSSY.RECONVERGENT B0, `(.L_x_6) ;  /* 0x000000a000007945 */ /* 0x000fe80003800200 */
        /* <DEDUP_REMOVED lines=9> */
.L_x_7:
[----:B------:R-:W-:Y:S05]  /*03e0*/  BSYNC.RECONVERGENT B0 ;  /* 0x0000000000007941 */ /* 0x000fea0003800200 */
.L_x_6:
[----:B------:R-:W3:Y:S01]  /*03f0*/  LDCU.64 UR4, c[0x0][0x988] ;  /* 0x00013100ff0477ac */ /* 0x000ee20008000a00 */
[----:B------:R-:W-:Y:S02]  /*0400*/  UISETP.EQ.U32.AND UP2, UPT, UR8, URZ, UPT ;  /* 0x000000ff0800728c */ /* 0x000fe4000bf42070 */
[----:B------:R-:W-:Y:S02]  /*0410*/  UPLOP3.LUT UP3, UPT, UPT, UPT, UPT, 0x80, 0x8 ;  /* 0x000000000008789c */ /* 0x000fe40003f6f070 */
[----:B---3--:R-:W-:-:S04]  /*0420*/  UISETP.NE.U32.AND UP0, UPT, UR4, URZ, UPT ;  /* 0x000000ff0400728c */ /* 0x008fc8000bf05070 */
[----:B------:R-:W-:-:S04]  /*0430*/  UISETP.NE.AND.EX UP1, UPT, UR5, URZ, UPT, UP0 ;  /* 0x000000ff0500728c */ /* 0x000fc8000bf25300 */
[----:B------:R-:W-:-:S04]  /*0440*/  UISETP.EQ.OR.EX UP4, UPT, UR9, URZ, !UP1, UP2 ;  /* 0x000000ff0900728c */ /* 0x000fc8000cf82720 */
[----:B------:R-:W-:-:S06]  /*0450*/  UP2UR UR4, UPR, URZ, 0x10 ;  /* 0x00000010ff047883 */ /* 0x000fcc0008000000 */
[----:B------:R-:W-:Y:S01]  /*0460*/  MOV R179, UR4 ;  /* 0x0000000400b37c02 */ /* 0x000fe20008000f00 */
[----:B------:R-:W-:Y:S06]  /*0470*/  BRA.U !UP4, `(.L_x_8) ;  /* 0x000000010c207547 */ /* 0x000fec000b800000 */
[----:B------:R-:W-:Y:S01]  /*0480*/  UISETP.NE.U32.AND UP2, UPT, UR8, URZ, UPT ;  /* 0x000000ff0800728c */ /* 0x000fe2000bf45070 */
[----:B-----5:R-:W-:Y:S01]  /*0490*/  FSETP.NEU.AND P0, PT, R73, RZ, PT ;  /* 0x000000ff4900720b */ /* 0x020fe20003f0d000 */
[----:B------:R-:W-:Y:S02]  /*04a0*/  USEL UR4, URZ, 0xffffffff, UP1 ;  /* 0xffffffffff047887 */ /* 0x000fe40008800000 */
[----:B------:R-:W-:-:S10]  /*04b0*/  UISETP.NE.AND.EX UP2, UPT, UR9, URZ, UPT, UP2 ;  /* 0x000000ff0900728c */ /* 0x000fd4000bf45320 */
[----:B------:R-:W-:Y:S01]  /*04c0*/  VOTEU.ANY UP0, P0 ;  /* 0x0000000000ff7886 */ /* 0x000fe20000000100 */
[----:B------:R-:W-:-:S04]  /*04d0*/  @!UP2 USEL UR4, URZ, 0xffffffff, UP0 ;  /* 0xffffffffff04a887 */ /* 0x000fc80008000000 */
[----:B------:R-:W-:-:S04]  /*04e0*/  ULOP3.LUT UR4, UR4, 0x1, URZ, 0xc0, !UPT ;  /* 0x0000000104047892 */ /* 0x000fc8000f8ec0ff */
[----:B------:R-:W-:-:S11]  /*04f0*/  UISETP.NE.U32.AND UP3, UPT, UR4, 0x1, UPT ;  /* 0x000000010400788c */ /* 0x000fd6000bf65070 */
.L_x_8:
[----:B-1----:R-:W1:Y:S01]  /*0500*/  SHFL.IDX PT, R2, R170, RZ, 0x1f ;  /* 0x00001fffaa027589 */ /* 0x002e6200000e0000 */
[----:B------:R-:W-:-:S04]  /*0510*/  UISETP.NE.AND UP0, UPT, UR18, 0x2, UPT ;  /* 0x000000021200788c */ /* 0x000fc8000bf05270 */
[----:B------:R-:W-:Y:S01]  /*0520*/  USEL UR52, URZ, 0x1, UP0 ;  /* 0x00000001ff347887 */ /* 0x000fe20008000000 */
[----:B-1----:R-:W-:-:S13]  /*0530*/  ISETP.NE.AND P0, PT, R2, RZ, PT ;  /* 0x000000ff0200720c */ /* 0x002fda0003f05270 */
[----:B------:R-:W-:Y:S05]  /*0540*/  @P0 BRA `(.L_x_9) ;  /* 0x0000000000940947 */ /* 0x000fea0003800000 */
[----:B------:R-:W-:Y:S01]  /*0550*/  ELECT P0, URZ, PT ;  /* 0x0000000000ff782f */ /* 0x000fe20003800000 */
[----:B------:R-:W-:-:S12]  /*0560*/  BSSY.RECONVERGENT B0, `(.L_x_9) ;  /* 0x0000023000007945 */ /* 0x000fd80003800200 */
[----:B------:R-:W-:Y:S05]  /*0570*/  @!P0 BRA `(.L_x_10) ;  /* 0x0000000000848947 */ /* 0x000fea0003800000 */
[----:B------:R-:W1:Y:S01]  /*0580*/  S2UR UR4, SR_CgaCtaId ;  /* 0x00000000000479c3 */ /* 0x000e620000008800 */
[----:B------:R-:W-:Y:S01]  /*0590*/  UMOV UR5, 0x400 ;  /* 0x0000040000057882 */ /* 0x000fe20000000000 */
[----:B------:R-:W-:Y:S02]  /*05a0*/  UMOV UR6, 0x1 ;  /* 0x0000000100067882 */ /* 0x000fe40000000000 */
[----:B------:R-:W-:-:S04]  /*05b0*/  UIADD3 UR6, UPT, UPT, -UR6, 0x100000, URZ ;  /* 0x0010000006067890 */ /* 0x000fc8000fffe1ff */
[----:B------:R-:W-:Y:S02]  /*05c0*/  USHF.L.U32 UR7, UR6, 0xb, URZ ;  /* 0x0000000b06077899 */ /* 0x000fe400080006ff */
[----:B------:R-:W-:Y:S02]  /*05d0*/  USHF.L.U32 UR6, UR6, 0x1, URZ ;  /* 0x0000000106067899 */ /* 0x000fe400080006ff */
[----:B-1----:R-:W-:Y:S01]  /*05e0*/  ULEA UR4, UR4, UR5, 0x18 ;  /* 0x0000000504047291 */ /* 0x002fe2000f8ec0ff */
[----:B------:R-:W1:Y:S11]  /*05f0*/  FENCE.VIEW.ASYNC.S ;  /* 0x00000000000073c6 */ /* 0x000e760000000000 */
[----:B-1----:R1:W3:Y:S01]  /*0600*/  SYNCS.EXCH.64 URZ, [UR4], UR6 ;  /* 0x0000000604ff75b2 */ /* 0x0022e20008000100 */
[----:B------:R1:W4:Y:S01]  /*0610*/  SYNCS.EXCH.64 URZ, [UR4+0x60], UR6 ;  /* 0x0000600604ff75b2 */ /* 0x0003220008000100 */
[----:B------:R1:W1:Y:S01]  /*0620*/  SYNCS.EXCH.64 URZ, [UR4+0x8], UR6 ;  /* 0x0000080604ff75b2 */ /* 0x0002620008000100 */
        /* <DEDUP_REMOVED lines=21> */
[----:B---3--:R-:W-:Y:S01]  /*0780*/  NOP ;  /* 0x0000000000007918 */ /* 0x008fe20000000000 */
.L_x_10:
[----:B-1----:R-:W-:Y:S05]  /*0790*/  BSYNC.RECONVERGENT B0 ;  /* 0x0000000000007941 */ /* 0x002fea0003800200 */
.L_x_9:
[----:B------:R-:W1:Y:S01]  /*07a0*/  SHFL.IDX PT, R2, R170, RZ, 0x1f ;  /* 0x00001fffaa027589 */ /* 0x000e6200000e0000 */
[----:B------:R-:W-:Y:S01]  /*07b0*/  NOP ;  /* 0x0000000000007918 */ /* 0x000fe20000000000 */
[----:B-1----:R-:W-:-:S13]  /*07c0*/  ISETP.NE.AND P0, PT, R2, 0x1, PT ;  /* 0x000000010200780c */ /* 0x002fda0003f05270 */
[----:B------:R-:W-:Y:S05]  /*07d0*/  @P0 BRA `(.L_x_11) ;  /* 0x0000000000480947 */ /* 0x000fea0003800000 */
[----:B------:R-:W1:Y:S01]  /*07e0*/  S2UR UR4, SR_CgaCtaId ;  /* 0x00000000000479c3 */ /* 0x000e620000008800 */
[----:B------:R-:W-:Y:S01]  /*07f0*/  UMOV UR5, 0x400 ;  /* 0x0000040000057882 */ /* 0x000fe20000000000 */
[----:B------:R-:W-:Y:S01]  /*0800*/  UMOV UR8, 0x20 ;  /* 0x0000002000087882 */ /* 0x000fe20000000000 */
[----:B------:R-:W-:Y:S01]  /*0810*/  UMOV UR6, 0x80 ;  /* 0x0000008000067882 */ /* 0x000fe20000000000 */
[----:B------:R-:W-:-:S04]  /*0820*/  UIADD3 UR8, UPT, UPT, -UR8, 0x100000, URZ ;  /* 0x0010000008087890 */ /* 0x000fc8000fffe1ff */
[----:B------:R-:W-:Y:S02]  /*0830*/  USHF.L.U32 UR9, UR8, 0xb, URZ ;  /* 0x0000000b08097899 */ /* 0x000fe400080006ff */
[----:B------:R-:W-:Y:S02]  /*0840*/  USHF.L.U32 UR8, UR8, 0x1, URZ ;  /* 0x0000000108087899 */ /* 0x000fe400080006ff */
[----:B------:R-:W-:-:S04]  /*0850*/  UIADD3 UR6, UPT, UPT, -UR6, 0x100000, URZ ;  /* 0x0010000006067890 */ /* 0x000fc8000fffe1ff */
[----:B------:R-:W-:Y:S02]  /*0860*/  USHF.L.U32 UR7, UR6, 0xb, URZ ;  /* 0x0000000b06077899 */ /* 0x000fe400080006ff */
[----:B------:R-:W-:Y:S01]  /*0870*/  USHF.L.U32 UR6, UR6, 0x1, URZ ;  /* 0x0000000106067899 */ /* 0x000fe200080006ff */
[----:B------:R-:W-:Y:S01]  /*0880*/  ELECT P0, URZ, PT ;  /* 0x0000000000ff782f */ /* 0x000fe20003800000 */
[----:B-1----:R-:W-:Y:S01]  /*0890*/  ULEA UR4, UR4, UR5, 0x18 ;  /* 0x0000000504047291 */ /* 0x002fe2000f8ec0ff */
[----:B------:R-:W1:Y:S11]  /*08a0*/  FENCE.VIEW.ASYNC.S ;  /* 0x00000000000073c6 */ /* 0x000e760000000000 */
[----:B-1----:R1:W3:Y:S01]  /*08b0*/  SYNCS.EXCH.64 URZ, [UR4+0xc0], UR8 ;  /* 0x0000c00804ff75b2 */ /* 0x0022e20008000100 */
[----:B------:R1:W1:Y:S01]  /*08c0*/  SYNCS.EXCH.64 URZ, [UR4+0xd0], UR6 ;  /* 0x0000d00604ff75b2 */ /* 0x0002620008000100 */
[----:B------:R1:W1:Y:S01]  /*08d0*/  SYNCS.EXCH.64 URZ, [UR4+0xc8], UR8 ;  /* 0x0000c80804ff75b2 */ /* 0x0002620008000100 */
[----:B------:R1:W1:Y:S01]  /*08e0*/  SYNCS.EXCH.64 URZ, [UR4+0xd8], UR6 ;  /* 0x0000d80604ff75b2 */ /* 0x0002620008000100 */
[----:B------:R-:W-:Y:S01]  /*08f0*/  NOP ;  /* 0x0000000000007918 */ /* 0x000fe20000000000 */
.L_x_11:
[----:B------:R-:W2:Y:S01]  /*0900*/  SHFL.IDX PT, R2, R170, RZ, 0x1f ;  /* 0x00001fffaa027589 */ /* 0x000ea200000e0000 */
[----:B------:R-:W-:Y:S01]  /*0910*/  NOP ;  /* 0x0000000000007918 */ /* 0x000fe20000000000 */
[----:B--2---:R-:W-:-:S13]  /*0920*/  ISETP.NE.AND P0, PT, R2, 0x3, PT ;  /* 0x000000030200780c */ /* 0x004fda0003f05270 */
[----:B------:R-:W-:Y:S05]  /*0930*/  @P0 BRA `(.L_x_12) ;  /* 0x0000000000300947 */ /* 0x000fea0003800000 */
[----:B-1----:R-:W1:Y:S01]  /*0940*/  S2UR UR6, SR_CgaCtaId ;  /* 0x00000000000679c3 */ /* 0x002e620000008800 */
[----:B------:R-:W-:Y:S01]  /*0950*/  UMOV UR4, 0x400 ;  /* 0x0000040000047882 */ /* 0x000fe20000000000 */
[----:B------:R-:W-:Y:S01]  /*0960*/  UMOV UR5, 0x20 ;  /* 0x0000002000057882 */ /* 0x000fe20000000000 */
[----:B------:R-:W-:Y:S01]  /*0970*/  ELECT P0, URZ, PT ;  /* 0x0000000000ff782f */ /* 0x000fe20003800000 */
[----:B-1----:R-:W-:Y:S02]  /*0980*/  ULEA UR6, UR6, UR4, 0x18 ;  /* 0x0000000406067291 */ /* 0x002fe4000f8ec0ff */
[----:B------:R-:W-:-:S04]  /*0990*/  UIADD3 UR4, UPT, UPT, -UR5, 0x100000, URZ ;  /* 0x0010000005047890 */ /* 0x000fc8000fffe1ff */
[----:B------:R-:W-:Y:S02]  /*09a0*/  USHF.L.U32 UR5, UR4, 0xb, URZ ;  /* 0x0000000b04057899 */ /* 0x000fe400080006ff */
[----:B------:R-:W-:Y:S01]  /*09b0*/  USHF.L.U32 UR4, UR4, 0x1, URZ ;  /* 0x0000000104047899 */ /* 0x000fe200080006ff */
[----:B------:R-:W1:Y:S11]  /*09c0*/  FENCE.VIEW.ASYNC.S ;  /* 0x00000000000073c6 */ /* 0x000e760000000000 */
[----:B-1----:R2:W1:Y:S01]  /*09d0*/  SYNCS.EXCH.64 URZ, [UR6+0xe0], UR4 ;  /* 0x0000e00406ff75b2 */ /* 0x0024620008000100 */
[----:B------:R2:W1:Y:S02]  /*09e0*/  SYNCS.EXCH.64 URZ, [UR6+0xe8], UR4 ;  /* 0x0000e80406ff75b2 */ /* 0x0004640008000100 */
[----:B--2---:R-:W-:Y:S01]  /*09f0*/  NOP ;  /* 0x0000000000007918 */ /* 0x004fe20000000000 */
.L_x_12:
[----:B------:R-:W2:Y:S01]  /*0a00*/  SHFL.IDX PT, R2, R170, RZ, 0x1f ;  /* 0x00001fffaa027589 */ /* 0x000ea200000e0000 */
[----:B------:R-:W-:Y:S01]  /*0a10*/  NOP ;  /* 0x0000000000007918 */ /* 0x000fe20000000000 */
[----:B--2---:R-:W-:-:S13]  /*0a20*/  ISETP.NE.AND P0, PT, R2, 0x4, PT ;  /* 0x000000040200780c */ /* 0x004fda0003f05270 */
[----:B------:R-:W-:Y:S05]  /*0a30*/  @P0 BRA `(.L_x_13) ;  /* 0x0000000000440947 */ /* 0x000fea0003800000 */
[----:B-1----:R-:W1:Y:S01]  /*0a40*/  S2UR UR6, SR_CgaCtaId ;  /* 0x00000000000679c3 */ /* 0x002e620000008800 */
[----:B------:R-:W-:Y:S01]  /*0a50*/  UMOV UR4, 0x100 ;  /* 0x0000010000047882 */ /* 0x000fe20000000000 */
[----:B------:R-:W-:Y:S01]  /*0a60*/  UMOV UR5, 0x400 ;  /* 0x0000040000057882 */ /* 0x000fe20000000000 */
[----:B------:R-:W-:Y:S01]  /*0a70*/  USEL UR4, UR4, 0xe0, UP3 ;  /* 0x000000e004047887 */ /* 0x000fe20009800000 */
[----:B------:R-:W-:Y:S01]  /*0a80*/  UMOV UR8, 0x1 ;  /* 0x0000000100087882 */ /* 0x000fe20000000000 */
[----:B------:R-:W-:Y:S01]  /*0a90*/  ELECT P0, URZ, PT ;  /* 0x0000000000ff782f */ /* 0x000fe20003800000 */
[----:B------:R-:W-:-:S04]  /*0aa0*/  UIADD3 UR8, UPT, UPT, -UR8, 0x100000, URZ ;  /* 0x0010000008087890 */ /* 0x000fc8000fffe1ff */
[----:B------:R-:W-:Y:S02]  /*0ab0*/  USHF.L.U32 UR9, UR8, 0xb, URZ ;  /* 0x0000000b08097899 */ /* 0x000fe400080006ff */
[----:B------:R-:W-:Y:S02]  /*0ac0*/  USHF.L.U32 UR8, UR8, 0x1, URZ ;  /* 0x0000000108087899 */ /* 0x000fe400080006ff */
[----:B-1----:R-:W-:Y:S02]  /*0ad0*/  ULEA UR6, UR6, UR5, 0x18 ;  /* 0x0000000506067291 */ /* 0x002fe4000f8ec0ff */
[----:B------:R-:W-:-:S04]  /*0ae0*/  UIADD3 UR4, UPT, UPT, -UR4, 0x100000, URZ ;  /* 0x0010000004047890 */ /* 0x000fc8000fffe1ff */
[----:B------:R-:W-:Y:S02]  /*0af0*/  USHF.L.U32 UR5, UR4, 0xb, URZ ;  /* 0x0000000b04057899 */ /* 0x000fe400080006ff */
[----:B------:R-:W-:Y:S01]  /*0b00*/  USHF.L.U32 UR4, UR4, 0x1, URZ ;  /* 0x0000000104047899 */ /* 0x000fe200080006ff */
[----:B------:R-:W1:Y:S03]  /*0b10*/  FENCE.VIEW.ASYNC.S ;  /* 0x00000000000073c6 */ /* 0x000e660000000000 */
[----:B-1----:R2:W1:Y:S08]  /*0b20*/  SYNCS.EXCH.64 URZ, [UR6+0xf0], UR8 ;  /* 0x0000f00806ff75b2 */ /* 0x0024700008000100 */
[----:B------:R2:W1:Y:S02]  /*0b30*/  SYNCS.EXCH.64 URZ, [UR6+0xf8], UR4 ;  /* 0x0000f80406ff75b2 */ /* 0x0004640008000100 */
[----:B--2---:R-:W-:Y:S01]  /*0b40*/  NOP ;  /* 0x0000000000007918 */ /* 0x004fe20000000000 */
.L_x_13:
[----:B------:R-:W2:Y:S01]  /*0b50*/  SHFL.IDX PT, R2, R170, RZ, 0x1f ;  /* 0x00001fffaa027589 */ /* 0x000ea200000e0000 */
[----:B------:R-:W1:Y:S01]  /*0b60*/  S2UR UR50, SR_CTAID.X ;  /* 0x00000000003279c3 */ /* 0x000e620000002500 */
[----:B------:R-:W-:-:S07]  /*0b70*/  NOP ;  /* 0x0000000000007918 */ /* 0x000fce0000000000 */
[----:B------:R-:W1:Y:S01]  /*0b80*/  S2UR UR24, SR_CTAID.Y ;  /* 0x00000000001879c3 */ /* 0x000e620000002600 */
[----:B--2---:R-:W-:-:S13]  /*0b90*/  ISETP.NE.AND P0, PT, R2, 0x5, PT ;  /* 0x000000050200780c */ /* 0x004fda0003f05270 */
[----:B-1----:R-:W-:Y:S05]  /*0ba0*/  @P0 BRA `(.L_x_14) ;  /* 0x0000000000480947 */ /* 0x002fea0003800000 */
        /* <DEDUP_REMOVED lines=13> */
[----:B-1----:R1:W2:Y:S01]  /*0c80*/  SYNCS.EXCH.64 URZ, [UR4+0x100], UR8 ;  /* 0x0001000804ff75b2 */ /* 0x0022a20008000100 */
[----:B------:R1:W1:Y:S01]  /*0c90*/  SYNCS.EXCH.64 URZ, [UR4+0x110], UR6 ;  /* 0x0001100604ff75b2 */ /* 0x0002620008000100 */
[----:B------:R1:W1:Y:S01]  /*0ca0*/  SYNCS.EXCH.64 URZ, [UR4+0x108], UR8 ;  /* 0x0001080804ff75b2 */ /* 0x0002620008000100 */
[----:B------:R1:W1:Y:S01]  /*0cb0*/  SYNCS.EXCH.64 URZ, [UR4+0x118], UR6 ;  /* 0x0001180604ff75b2 */ /* 0x0002620008000100 */
[----:B------:R-:W-:Y:S01]  /*0cc0*/  NOP ;  /* 0x0000000000007918 */ /* 0x000fe20000000000 */
.L_x_14:
[----:B------:R-:W-:-:S05]  /*0cd0*/  CS2R.32 R160, SR_CgaSize ;  /* 0x0000000000a07805 */ /* 0x000fca0000008a00 */
[----:B------:R-:W-:-:S05]  /*0ce0*/  IMAD R160, R160, -0xa0, RZ ;  /* 0xffffff60a0a07824 */ /* 0x000fca00078e02ff */
[----:B------:R-:W-:-:S14]  /*0cf0*/  R2UR UR5, R160 ;  /* 0x00000000a00572ca */ /* 0x000fdc00000e0000 */
[----:B------:R-:W3:Y:S01]  /*0d00*/  LDCU UR5, c[0x0][UR5+0x2b0] ;  /* 0x00005600050577ac */ /* 0x000ee20008000800 */
[----:B------:R-:W-:Y:S02]  /*0d10*/  I2FP.F32.U32 R5, UR50 ;  /* 0x0000003200057c45 */ /* 0x000fe40008201000 */
[----:B------:R-:W-:-:S05]  /*0d20*/  CS2R.32 R3, SR_CgaSize ;  /* 0x0000000000037805 */ /* 0x000fca0000008a00 */
[----:B------:R-:W-:-:S06]  /*0d30*/  IMAD R3, R3, -0xa0, RZ ;  /* 0xffffff6003037824 */ /* 0x000fcc00078e02ff */
[----:B------:R-:W4:Y:S01]  /*0d40*/  LDC R3, c[0x0][R3+0x2a0] ;  /* 0x0000a80003037b82 */ /* 0x000f220000000800 */
[----:B------:R-:W-:Y:S02]  /*0d50*/  I2FP.F32.U32 R4, UR24 ;  /* 0x0000001800047c45 */ /* 0x000fe40008201000 */
[----:B------:R-:W-:-:S05]  /*0d60*/  CS2R.32 R160, SR_CgaSize ;  /* 0x0000000000a07805 */ /* 0x000fca0000008a00 */
[----:B------:R-:W-:-:S05]  /*0d70*/  IMAD R160, R160, -0xa0, RZ ;  /* 0xffffff60a0a07824 */ /* 0x000fca00078e02ff */
[----:B-1----:R-:W-:-:S14]  /*0d80*/  R2UR UR4, R160 ;  /* 0x00000000a00472ca */ /* 0x002fdc00000e0000 */
[----:B------:R-:W1:Y:S01]  /*0d90*/  LDCU UR4, c[0x0][UR4+0x2b4] ;  /* 0x00005680040477ac */ /* 0x000e620008000800 */
[----:B------:R-:W-:Y:S01]  /*0da0*/  NOP ;  /* 0x0000000000007918 */ /* 0x000fe20000000000 */
[----:B------:R-:W2:Y:S01]  /*0db0*/  LDCU UR19, c[0x0][0xc24] ;  /* 0x00018480ff1377ac */ /* 0x000ea20008000800 */
[----:B------:R-:W-:-:S05]  /*0dc0*/  CS2R.32 R2, SR_CgaSize ;  /* 0x0000000000027805 */ /* 0x000fca0000008a00 */
[----:B------:R-:W-:-:S06]  /*0dd0*/  IMAD R2, R2, -0xa0, RZ ;  /* 0xffffff6002027824 */ /* 0x000fcc00078e02ff */
[----:B------:R-:W4:Y:S01]  /*0de0*/  LDC R2, c[0x0][R2+0x2a4] ;  /* 0x0000a90002027b82 */ /* 0x000f220000000800 */
[----:B---3--:R-:W-:-:S07]  /*0df0*/  FMUL R5, R5, UR5 ;  /* 0x0000000505057c20 */ /* 0x008fce0008400000 */
[----:B------:R-:W3:Y:S01]  /*0e00*/  S2UR UR51, SR_CTAID.Z ;  /* 0x00000000003379c3 */ /* 0x000ee20000002700 */
[----:B-1----:R-:W-:Y:S01]  /*0e10*/  FMUL R4, R4, UR4 ;  /* 0x0000000404047c20 */ /* 0x002fe20008400000 */
[----:B------:R-:W1:Y:S01]  /*0e20*/  F2I.U32.TRUNC.NTZ R160, R5 ;  /* 0x0000000500a07305 */ /* 0x000e62000020f000 */
[----:B--2---:R-:W-:-:S07]  /*0e30*/  UISETP.GE.AND UP0, UPT, UR19, 0x1, UPT ;  /* 0x000000011300788c */ /* 0x004fce000bf06270 */
[----:B------:R-:W2:Y:S01]  /*0e40*/  F2I.U32.TRUNC.NTZ R135, R4 ;  /* 0x0000000400877305 */ /* 0x000ea2000020f000 */
[----:B-1----:R-:W-:-:S05]  /*0e50*/  IADD3 R160, PT, PT, -R160, RZ, RZ ;  /* 0x000000ffa0a07210 */ /* 0x002fca0007ffe1ff */
[----:B----4-:R-:W-:Y:S01]  /*0e60*/  IMAD R160, R3, R160, UR50 ;  /* 0x0000003203a07e24 */ /* 0x010fe2000f8e02a0 */
[----:B--2---:R-:W-:-:S05]  /*0e70*/  IADD3 R135, PT, PT, -R135, RZ, RZ ;  /* 0x000000ff87877210 */ /* 0x004fca0007ffe1ff */
[----:B------:R-:W-:Y:S01]  /*0e80*/  IMAD R135, R2, R135, UR24 ;  /* 0x0000001802877e24 */ /* 0x000fe2000f8e0287 */
[----:B------:R-:W-:Y:S06]  /*0e90*/  BAR.SYNC.DEFER_BLOCKING 0x0 ;  /* 0x0000000000007b1d */ /* 0x000fec0000010000 */
[----:B---3--:R-:W-:Y:S05]  /*0ea0*/  BRA.U !UP0, `(.L_x_15) ;  /* 0x0000000108d47547 */ /* 0x008fea000b800000 */
[----:B------:R-:W1:Y:S01]  /*0eb0*/  LDCU.128 UR20, c[0x0][0xc10] ;  /* 0x00018200ff1477ac */ /* 0x000e620008000c00 */
[----:B------:R-:W2:Y:S01]  /*0ec0*/  LDCU UR6, c[0x0][0x370] ;  /* 0x00006e00ff0677ac */ /* 0x000ea20008000800 */
[----:B------:R-:W3:Y:S01]  /*0ed0*/  LDCU UR4, c[0x0][0x374] ;  /* 0x00006e80ff0477ac */ /* 0x000ee20008000800 */
[----:B------:R-:W4:Y:S01]  /*0ee0*/  LDCU UR25, c[0x0][0xc0c] ;  /* 0x00018180ff1977ac */ /* 0x000f220008000800 */
[----:B------:R-:W4:Y:S01]  /*0ef0*/  LDCU UR5, c[0x0][0xc20] ;  /* 0x00018400ff0577ac */ /* 0x000f220008000800 */
[----:B------:R-:W4:Y:S01]  /*0f00*/  LDCU.64 UR16, c[0x0][0xc28] ;  /* 0x00018500ff1077ac */ /* 0x000f220008000a00 */
[----:B-1----:R-:W-:Y:S02]  /*0f10*/  UISETP.NE.AND UP0, UPT, UR22, 0x1, UPT ;  /* 0x000000011600788c */ /* 0x002fe4000bf05270 */
[----:B---3--:R-:W-:Y:S02]  /*0f20*/  UIMAD.WIDE.U32 UR8, UR4, UR23, URZ ;  /* 0x00000017040872a5 */ /* 0x008fe4000f8e00ff */
[----:B--2---:R-:W-:-:S02]  /*0f30*/  UIMAD.WIDE.U32 UR10, UR6, UR20, URZ ;  /* 0x00000014060a72a5 */ /* 0x004fc4000f8e00ff */
[----:B----4-:R-:W-:Y:S02]  /*0f40*/  UISETP.NE.AND UP2, UPT, UR25, 0x1, UPT ;  /* 0x000000011900788c */ /* 0x010fe4000bf45270 */
[----:B------:R-:W-:Y:S01]  /*0f50*/  UISETP.NE.AND UP4, UPT, UR19, 0x1, UPT ;  /* 0x000000011300788c */ /* 0x000fe2000bf85270 */
[----:B------:R-:W-:Y:S02]  /*0f60*/  UMOV UR8, UR9 ;  /* 0x0000000900087c82 */ /* 0x000fe40008000000 */
[----:B------:R-:W-:Y:S01]  /*0f70*/  UMOV UR10, UR11 ;  /* 0x0000000b000a7c82 */ /* 0x000fe20008000000 */
[----:B------:R-:W-:Y:S02]  /*0f80*/  @UP0 USHF.R.U32.HI UR4, URZ, UR5, UR8 ;  /* 0x00000005ff040299 */ /* 0x000fe40008011608 */
[----:B------:R-:W-:Y:S02]  /*0f90*/  UIMAD.WIDE.U32 UR12, UR24, UR23, URZ ;  /* 0x00000017180c72a5 */ /* 0x000fe4000f8e00ff */
[----:B------:R-:W-:-:S02]  /*0fa0*/  UIMAD.WIDE.U32 UR8, UR4, UR16, URZ ;  /* 0x00000010040872a5 */ /* 0x000fc4000f8e00ff */
[----:B------:R-:W-:Y:S02]  /*0fb0*/  @UP2 USHF.R.U32.HI UR6, URZ, UR21, UR10 ;  /* 0x00000015ff062299 */ /* 0x000fe4000801160a */
[----:B------:R-:W-:Y:S02]  /*0fc0*/  UIMAD.WIDE.U32 UR14, UR50, UR20, URZ ;  /* 0x00000014320e72a5 */ /* 0x000fe4000f8e00ff */
[----:B------:R-:W-:Y:S01]  /*0fd0*/  UIMAD.WIDE.U32 UR10, UR6, UR16, URZ ;  /* 0x00000010060a72a5 */ /* 0x000fe2000f8e00ff */
[----:B------:R-:W-:Y:S01]  /*0fe0*/  UMOV UR12, UR13 ;  /* 0x0000000d000c7c82 */ /* 0x000fe20008000000 */
[----:B------:R-:W-:Y:S01]  /*0ff0*/  UMOV UR8, UR9 ;  /* 0x0000000900087c82 */ /* 0x000fe20008000000 */
[----:B------:R-:W-:Y:S02]  /*1000*/  USHF.R.U32.HI UR12, URZ, UR5, UR12 ;  /* 0x00000005ff0c7299 */ /* 0x000fe4000801160c */
[----:B------:R-:W-:Y:S01]  /*1010*/  @UP4 USHF.R.U32.HI UR4, URZ, UR17, UR8 ;  /* 0x00000011ff044299 */ /* 0x000fe20008011608 */
[----:B------:R-:W-:Y:S01]  /*1020*/  UMOV UR14, UR15 ;  /* 0x0000000f000e7c82 */ /* 0x000fe20008000000 */
[----:B------:R-:W-:Y:S01]  /*1030*/  UMOV UR10, UR11 ;  /* 0x0000000b000a7c82 */ /* 0x000fe20008000000 */
[----:B------:R-:W-:-:S02]  /*1040*/  USHF.R.U32.HI UR14, URZ, UR21, UR14 ;  /* 0x00000015ff0e7299 */ /* 0x000fc4000801160e */
[----:B------:R-:W-:Y:S02]  /*1050*/  USEL UR5, UR24, UR12, !UP0 ;  /* 0x0000000c18057287 */ /* 0x000fe4000c000000 */
[----:B------:R-:W-:Y:S02]  /*1060*/  @UP4 USHF.R.U32.HI UR6, URZ, UR17, UR10 ;  /* 0x00000011ff064299 */ /* 0x000fe4000801160a */
[----:B------:R-:W-:Y:S02]  /*1070*/  UIMAD UR7, UR4, UR19, URZ ;  /* 0x00000013040772a4 */ /* 0x000fe4000f8e02ff */
[----:B------:R-:W-:Y:S02]  /*1080*/  USEL UR4, UR50, UR14, !UP2 ;  /* 0x0000000e32047287 */ /* 0x000fe4000d000000 */
[----:B------:R-:W-:Y:S02]  /*1090*/  UIMAD UR10, UR6, UR19, URZ ;  /* 0x00000013060a72a4 */ /* 0x000fe4000f8e02ff */
[----:B------:R-:W-:-:S02]  /*10a0*/  UISETP.GE.AND UP0, UPT, UR5, UR7, UPT ;  /* 0x000000070500728c */ /* 0x000fc4000bf06270 */
[----:B------:R-:W-:Y:S02]  /*10b0*/  UIMAD.WIDE.U32 UR8, UR5, UR16, URZ ;  /* 0x00000010050872a5 */ /* 0x000fe4000f8e00ff */
[----:B------:R-:W-:Y:S02]  /*10c0*/  UISETP.GE.OR UP0, UPT, UR4, UR10, UP0 ;  /* 0x0000000a0400728c */ /* 0x000fe40008706670 */
[----:B------:R-:W-:Y:S02]  /*10d0*/  UIMAD.WIDE.U32 UR10, UR4, UR16, URZ ;  /* 0x00000010040a72a5 */ /* 0x000fe4000f8e00ff */
[----:B------:R-:W-:Y:S01]  /*10e0*/  UIADD3 UR10, UPT, UPT, -UR4, URZ, URZ ;  /* 0x000000ff040a7290 */ /* 0x000fe2000fffe1ff */
[----:B------:R-:W-:Y:S01]  /*10f0*/  UMOV UR8, UR9 ;  /* 0x0000000900087c82 */ /* 0x000fe20008000000 */
[----:B------:R-:W-:Y:S02]  /*1100*/  UIADD3 UR9, UPT, UPT, -UR5, URZ, URZ ;  /* 0x000000ff05097290 */ /* 0x000fe4000fffe1ff */
[----:B------:R-:W-:-:S03]  /*1110*/  USHF.R.U32.HI UR8, URZ, UR17, UR8 ;  /* 0x00000011ff087299 */ /* 0x000fc60008011608 */
[----:B------:R-:W-:Y:S01]  /*1120*/  @!UP0 UMOV UR7, UR11 ;  /* 0x0000000b00078c82 */ /* 0x000fe20008000000 */
[----:B------:R-:W-:Y:S02]  /*1130*/  UIMAD UR24, UR22, UR9, UR24 ;  /* 0x00000009161872a4 */ /* 0x000fe4000f8e0218 */
[----:B------:R-:W-:Y:S02]  /*1140*/  USEL UR8, UR5, UR8, !UP4 ;  /* 0x0000000805087287 */ /* 0x000fe4000e000000 */
[----:B------:R-:W-:Y:S02]  /*1150*/  @!UP0 USHF.R.U32.HI UR7, URZ, UR17, UR7 ;  /* 0x00000011ff078299 */ /* 0x000fe40008011607 */
[----:B------:R-:W-:Y:S02]  /*1160*/  UIADD3 UR9, UPT, UPT, -UR8, URZ, URZ ;  /* 0x000000ff08097290 */ /* 0x000fe4000fffe1ff */
[----:B------:R-:W-:Y:S02]  /*1170*/  @!UP0 USEL UR7, UR4, UR7, !UP4 ;  /* 0x0000000704078287 */ /* 0x000fe4000e000000 */
[----:B------:R-:W-:-:S02]  /*1180*/  UIMAD UR9, UR19, UR9, UR5 ;  /* 0x00000009130972a4 */ /* 0x000fc4000f8e0205 */
[----:B------:R-:W-:Y:S02]  /*1190*/  @!UP0 UIADD3 UR8, UPT, UPT, UR8, -UR7, URZ ;  /* 0x8000000708088290 */ /* 0x000fe4000fffe0ff */
[----:B------:R-:W-:Y:S02]  /*11a0*/  @!UP0 UIMAD UR7, UR9, UR6, UR7 ;  /* 0x00000006090782a4 */ /* 0x000fe4000f8e0207 */
[----:B------:R-:W-:Y:S02]  /*11b0*/  @!UP0 UIMAD UR5, UR8, UR19, UR4 ;  /* 0x00000013080582a4 */ /* 0x000fe4000f8e0204 */
[----:B------:R-:W-:Y:S02]  /*11c0*/  UIMAD UR6, UR25, UR10, UR50 ;  /* 0x0000000a190672a4 */ /* 0x000fe4000f8e0232 */
[----:B------:R-:W-:Y:S01]  /*11d0*/  UIMAD UR24, UR5, UR22, UR24 ;  /* 0x00000016051872a4 */ /* 0x000fe2000f8e0218 */
[----:B------:R-:W-:Y:S02]  /*11e0*/  @!UP0 UMOV UR4, UR7 ;  /* 0x0000000700048c82 */ /* 0x000fe40008000000 */
[----:B------:R-:W-:-:S12]  /*11f0*/  UIMAD UR50, UR4, UR25, UR6 ;  /* 0x00000019043272a4 */ /* 0x000fd8000f8e0206 */
.L_x_15:
[----:B------:R-:W1:Y:S02]  /*1200*/  LDCU UR4, c[0x0][0xc30] ;  /* 0x00018600ff0477ac */ /* 0x000e640008000800 */
[----:B-1----:R-:W-:-:S09]  /*1210*/  UISETP.NE.AND UP0, UPT, UR4, 0x1, UPT ;  /* 0x000000010400788c */ /* 0x002fd2000bf05270 */
[----:B------:R-:W-:Y:S05]  /*1220*/  BRA.U UP0, `(.L_x_16) ;  /* 0x0000000100447547 */ /* 0x000fea000b800000 */
[----:B------:R-:W1:Y:S01]  /*1230*/  LDCU.128 UR8, c[0x0][0xc10] ;  /* 0x00018200ff0877ac */ /* 0x000e620008000c00 */
[----:B------:R-:W2:Y:S01]  /*1240*/  LDCU UR12, c[0x0][0xc0c] ;  /* 0x00018180ff0c77ac */ /* 0x000ea20008000800 */
[----:B------:R-:W3:Y:S01]  /*1250*/  LDCU UR13, c[0x0][0xc20] ;  /* 0x00018400ff0d77ac */ /* 0x000ee20008000800 */
[----:B-1----:R-:W-:Y:S02]  /*1260*/  UIMAD.WIDE.U32 UR6, UR50, UR8, URZ ;  /* 0x00000008320672a5 */ /* 0x002fe4000f8e00ff */
[----:B------:R-:W-:Y:S02]  /*1270*/  UIMAD.WIDE.U32 UR4, UR24, UR11, URZ ;  /* 0x0000000b180472a5 */ /* 0x000fe4000f8e00ff */
[----:B--2---:R-:W-:Y:S02]  /*1280*/  UISETP.NE.AND UP2, UPT, UR12, 0x1, UPT ;  /* 0x000000010c00788c */ /* 0x004fe4000bf45270 */
[----:B------:R-:W-:Y:S01]  /*1290*/  UISETP.NE.AND UP0, UPT, UR10, 0x1, UPT ;  /* 0x000000010a00788c */ /* 0x000fe2000bf05270 */
[----:B------:R-:W-:-:S02]  /*12a0*/  UMOV UR6, UR7 ;  /* 0x0000000700067c82 */ /* 0x000fc40008000000 */
[----:B------:R-:W-:Y:S01]  /*12b0*/  UMOV UR4, UR5 ;  /* 0x0000000500047c82 */ /* 0x000fe20008000000 */
[----:B------:R-:W-:Y:S02]  /*12c0*/  USHF.R.U32.HI UR6, URZ, UR9, UR6 ;  /* 0x00000009ff067299 */ /* 0x000fe40008011606 */
[----:B---3--:R-:W-:Y:S02]  /*12d0*/  USHF.R.U32.HI UR4, URZ, UR13, UR4 ;  /* 0x0000000dff047299 */ /* 0x008fe40008011604 */
[----:B------:R-:W-:Y:S02]  /*12e0*/  USEL UR5, UR50, UR6, !UP2 ;  /* 0x0000000632057287 */ /* 0x000fe4000d000000 */
[----:B------:R-:W-:-:S04]  /*12f0*/  USEL UR4, UR24, UR4, !UP0 ;  /* 0x0000000418047287 */ /* 0x000fc8000c000000 */
[----:B------:R-:W-:Y:S02]  /*1300*/  UIADD3 UR6, UPT, UPT, UR5, -UR4, URZ ;  /* 0x8000000405067290 */ /* 0x000fe4000fffe0ff */
[----:B------:R-:W-:Y:S02]  /*1310*/  UIADD3 UR4, UPT, UPT, -UR5, UR4, URZ ;  /* 0x0000000405047290 */ /* 0x000fe4000fffe1ff */
[----:B------:R-:W-:Y:S02]  /*1320*/  UIMAD UR24, UR6, UR10, UR24 ;  /* 0x0000000a061872a4 */ /* 0x000fe4000f8e0218 */
[----:B------:R-:W-:-:S12]  /*1330*/  UIMAD UR50, UR4, UR12, UR50 ;  /* 0x0000000c043272a4 */ /* 0x000fd8000f8e0232 */
.L_x_16:
[----:B------:R-:W-:Y:S01]  /*1340*/  BAR.SYNC.DEFER_BLOCKING 0x0 ;  /* 0x0000000000007b1d */ /* 0x000fe20000010000 */
[----:B------:R-:W-:Y:S01]  /*1350*/  UISETP.NE.AND UP0, UPT, UR18, 0x2, UPT ;  /* 0x000000021200788c */ /* 0x000fe2000bf05270 */
[----:B------:R-:W-:Y:S02]  /*1360*/  ISETP.NE.OR P3, PT, R0, 0x2, !P3 ;  /* 0x000000020000780c */ /* 0x000fe40005f65670 */
[----:B------:R-:W-:Y:S02]  /*1370*/  LOP3.LUT R0, R166, 0x1f, RZ, 0xc0, !PT ;  /* 0x0000001fa6007812 */ /* 0x000fe400078ec0ff */
[----:B------:R-:W1:Y:S04]  /*1380*/  LDCU UR39, c[0x0][0xc24] ;  /* 0x00018480ff2777ac */ /* 0x000e680008000800 */
[----:B------:R-:W-:Y:S05]  /*1390*/  BRA.U UP0, `(.L_x_17) ;  /* 0x0000001d00707547 */ /* 0x000fea000b800000 */
[----:B------:R-:W2:Y:S01]  /*13a0*/  LDCU UR5, c[0x0][0x388] ;  /* 0x00007100ff0577ac */ /* 0x000ea20008000800 */
[----:B------:R-:W-:Y:S01]  /*13b0*/  PLOP3.LUT P1, PT, PT, PT, UP3, 0x80, 0x8 ;  /* 0x000000000008781c */ /* 0x000fe20003f2f038 */
[----:B------:R-:W-:Y:S01]  /*13c0*/  IMAD.MOV.U32 R2, RZ, RZ, RZ ;  /* 0x000000ffff027224 */ /* 0x000fe200078e00ff */
[----:B------:R-:W-:Y:S01]  /*13d0*/  ISETP.EQ.OR P2, PT, R0, RZ, P3 ;  /* 0x000000ff0000720c */ /* 0x000fe20001f42670 */
[----:B------:R-:W3:Y:S01]  /*13e0*/  LDCU UR8, c[0x0][0x38c] ;  /* 0x00007180ff0877ac */ /* 0x000ee20008000800 */
[----:B------:R-:W-:Y:S01]  /*13f0*/  PLOP3.LUT P1, PT, P1, PT, PT, 0x8, 0x80 ;  /* 0x000000000080781c */ /* 0x000fe20000f2e170 */
[----:B------:R-:W4:Y:S01]  /*1400*/  LDCU.64 UR6, c[0x0][0x390] ;  /* 0x00007200ff0677ac */ /* 0x000f220008000a00 */
[----:B------:R-:W1:Y:S01]  /*1410*/  LDCU UR53, c[0x0][0x370] ;  /* 0x00006e00ff3577ac */ /* 0x000e620008000800 */
[----:B------:R-:W1:Y:S01]  /*1420*/  LDCU.64 UR42, c[0x0][0x348] ;  /* 0x00006900ff2a77ac */ /* 0x000e620008000a00 */
[----:B--2---:R-:W-:Y:S01]  /*1430*/  UIADD3 UR5, UPT, UPT, UR5, 0x3f, URZ ;  /* 0x0000003f05057890 */ /* 0x004fe2000fffe0ff */
[----:B------:R-:W2:Y:S03]  /*1440*/  LDCU UR52, c[0x0][0x374] ;  /* 0x00006e80ff3477ac */ /* 0x000ea60008000800 */
[----:B------:R-:W-:Y:S01]  /*1450*/  USHF.R.S32.HI UR4, URZ, 0x1f, UR5 ;  /* 0x0000001fff047899 */ /* 0x000fe20008011405 */
[----:B------:R-:W-:Y:S01]  /*1460*/  UMOV UR26, 0x1 ;  /* 0x00000001001a7882 */ /* 0x000fe20000000000 */
[----:B------:R-:W-:-:S02]  /*1470*/  UMOV UR30, URZ ;  /* 0x000000ff001e7c82 */ /* 0x000fc40008000000 */
[----:B------:R-:W-:Y:S01]  /*1480*/  ULEA.HI UR4, UR4, UR5, URZ, 0x6 ;  /* 0x0000000504047291 */ /* 0x000fe2000f8f30ff */
[----:B------:R-:W-:Y:S01]  /*1490*/  UMOV UR31, URZ ;  /* 0x000000ff001f7c82 */ /* 0x000fe20008000000 */
[----:B------:R-:W-:Y:S02]  /*14a0*/  UMOV UR38, URZ ;  /* 0x000000ff00267c82 */ /* 0x000fe40008000000 */
[----:B------:R-:W-:-:S04]  /*14b0*/  USHF.R.S32.HI UR4, URZ, 0x6, UR4 ;  /* 0x00000006ff047899 */ /* 0x000fc80008011404 */
[----:B---3--:R-:W-:-:S04]  /*14c0*/  UIMAD UR4, UR4, UR8, URZ ;  /* 0x00000008040472a4 */ /* 0x008fc8000f8e02ff */
[----:B----4-:R-:W-:-:S04]  /*14d0*/  UIMAD UR4, UR4, UR6, URZ ;  /* 0x00000006040472a4 */ /* 0x010fc8000f8e02ff */
[----:B------:R-:W-:-:S04]  /*14e0*/  UIMAD UR54, UR4, UR7, URZ ;  /* 0x00000007043672a4 */ /* 0x000fc8000f8e02ff */
[----:B------:R-:W-:Y:S02]  /*14f0*/  UISETP.NE.AND UP1, UPT, UR54, URZ, UPT ;  /* 0x000000ff3600728c */ /* 0x000fe4000bf25270 */
[----:B------:R-:W-:-:S04]  /*1500*/  UISETP.LT.U32.AND UP0, UPT, UR54, 0xc, UPT ;  /* 0x0000000c3600788c */ /* 0x000fc8000bf01070 */
[----:B------:R-:W-:-:S04]  /*1510*/  USEL UR4, UR54, 0xc, UP0 ;  /* 0x0000000c36047887 */ /* 0x000fc80008000000 */
[----:B------:R-:W-:Y:S02]  /*1520*/  UIADD3 UR5, UPT, UPT, UR4, -0x1, URZ ;  /* 0xffffffff04057890 */ /* 0x000fe4000fffe0ff */
[----:B------:R-:W-:Y:S02]  /*1530*/  @!UP1 UIADD3 UR5, UPT, UPT, UR4, URZ, URZ ;  /* 0x000000ff04059290 */ /* 0x000fe4000fffe0ff */
[----:B------:R-:W-:Y:S02]  /*1540*/  UIADD3 UR51, UPT, UPT, UR54, -UR4, URZ ;  /* 0x8000000436337290 */ /* 0x000fe4000fffe0ff */
[----:B-12---:R-:W-:-:S12]  /*1550*/  UIADD3 UR55, UPT, UPT, UR5, 0x1, URZ ;  /* 0x0000000105377890 */ /* 0x006fd8000fffe0ff */
.L_x_33:
[----:B------:R-:W1:Y:S01]  /*1560*/  S2UR UR36, SR_CgaCtaId ;  /* 0x00000000002479c3 */ /* 0x000e620000008800 */
[----:B------:R-:W-:Y:S01]  /*1570*/  UMOV UR4, 0x400 ;  /* 0x0000040000047882 */ /* 0x000fe20000000000 */
[----:B------:R-:W-:Y:S01]  /*1580*/  MOV R0, UR26 ;  /* 0x0000001a00007c02 */ /* 0x000fe20008000f00 */
[----:B------:R-:W-:Y:S02]  /*1590*/  UISETP.NE.AND UP0, UPT, UR54, URZ, UPT ;  /* 0x000000ff3600728c */ /* 0x000fe4000bf05270 */
[----:B------:R-:W-:Y:S01]  /*15a0*/  USHF.L.U32 UR44, UR50, 0x7, URZ ;  /* 0x00000007322c7899 */ /* 0x000fe200080006ff */
[----:B------:R-:W-:Y:S01]  /*15b0*/  SHF.L.U32 R0, R0, 0x1f, RZ ;  /* 0x0000001f00007819 */ /* 0x000fe200000006ff */
[----:B------:R-:W-:Y:S01]  /*15c0*/  USHF.L.U32 UR19, UR24, 0x7, URZ ;  /* 0x0000000718137899 */ /* 0x000fe200080006ff */
[----:B------:R-:W-:Y:S01]  /*15d0*/  UMOV UR27, URZ ;  /* 0x000000ff001b7c82 */ /* 0x000fe20008000000 */
[----:B------:R-:W-:Y:S01]  /*15e0*/  UMOV UR22, URZ ;  /* 0x000000ff00167c82 */ /* 0x000fe20008000000 */
[----:B------:R-:W-:Y:S01]  /*15f0*/  UMOV UR21, URZ ;  /* 0x000000ff00157c82 */ /* 0x000fe20008000000 */
[----:B------:R-:W-:Y:S01]  /*1600*/  UMOV UR20, URZ ;  /* 0x000000ff00147c82 */ /* 0x000fe20008000000 */
[----:B-1----:R-:W-:-:S04]  /*1610*/  ULEA UR36, UR36, UR4, 0x18 ;  /* 0x0000000424247291 */ /* 0x002fc8000f8ec0ff */
[----:B------:R-:W-:-:S09]  /*1620*/  ULEA UR4, UR30, UR36, 0x3 ;  /* 0x000000241e047291 */ /* 0x000fd2000f8e18ff */
[----:B------:R1:W2:Y:S01]  /*1630*/  SYNCS.PHASECHK.TRANS64.TRYWAIT P0, [UR4+0x60], R0 ;  /* 0x00006000ff0075a7 */ /* 0x0002a20008001104 */
[----:B------:R-:W-:Y:S05]  /*1640*/  BRA.U !UP0, `(.L_x_18) ;  /* 0x0000000508947547 */ /* 0x000fea000b800000 */
[----:B------:R-:W3:Y:S01]  /*1650*/  LDCU.128 UR12, c[0x0][0x480] ;  /* 0x00009000ff0c77ac */ /* 0x000ee20008000c00 */
[----:B------:R-:W4:Y:S01]  /*1660*/  LDCU.128 UR8, c[0x0][0x490] ;  /* 0x00009200ff0877ac */ /* 0x000f220008000c00 */
[----:B------:R-:W1:Y:S01]  /*1670*/  LDCU.64 UR20, c[0x0][0x4c0] ;  /* 0x00009800ff1477ac */ /* 0x000e620008000a00 */
[----:B------:R-:W1:Y:S01]  /*1680*/  LDCU.64 UR16, c[0x0][0x4f0] ;  /* 0x00009e00ff1077ac */ /* 0x000e620008000a00 */
[----:B------:R-:W1:Y:S01]  /*1690*/  LDCU UR18, c[0x0][0x4c8] ;  /* 0x00009900ff1277ac */ /* 0x000e620008000800 */
[----:B---3--:R-:W-:Y:S02]  /*16a0*/  UIMAD.WIDE.U32 UR4, UR44, UR13, URZ ;  /* 0x0000000d2c0472a5 */ /* 0x008fe4000f8e00ff */
[----:B------:R-:W-:Y:S02]  /*16b0*/  UISETP.NE.AND UP0, UPT, UR12, 0x1, UPT ;  /* 0x000000010c00788c */ /* 0x000fe4000bf05270 */
[----:B------:R-:W-:Y:S01]  /*16c0*/  USHF.R.U32.HI UR5, URZ, UR14, UR5 ;  /* 0x0000000eff057299 */ /* 0x000fe20008011605 */
[----:B------:R-:W3:Y:S03]  /*16d0*/  LDCU UR45, c[0x0][0x38c] ;  /* 0x00007180ff2d77ac */ /* 0x000ee60008000800 */
[----:B------:R-:W-:-:S02]  /*16e0*/  USEL UR5, UR44, UR5, !UP0 ;  /* 0x000000052c057287 */ /* 0x000fc4000c000000 */
[----:B------:R-:W-:Y:S02]  /*16f0*/  UISETP.NE.AND UP0, UPT, UR15, 0x1, UPT ;  /* 0x000000010f00788c */ /* 0x000fe4000bf05270 */
[----:B----4-:R-:W-:Y:S01]  /*1700*/  UIMAD.WIDE.U32 UR6, UR5, UR8, URZ ;  /* 0x00000008050672a5 */ /* 0x010fe2000f8e00ff */
[----:B------:R-:W4:Y:S01]  /*1710*/  LDCU UR8, c[0x0][0x4a0] ;  /* 0x00009400ff0877ac */ /* 0x000f220008000800 */
[----:B------:R-:W1:Y:S05]  /*1720*/  LDCU UR23, c[0x0][0x4cc] ;  /* 0x00009980ff1777ac */ /* 0x000e6a0008000800 */
[----:B------:R-:W-:Y:S01]  /*1730*/  UMOV UR4, UR7 ;  /* 0x0000000700047c82 */ /* 0x000fe20008000000 */
[----:B------:R-:W1:Y:S01]  /*1740*/  LDCU.64 UR40, c[0x0][0x390] ;  /* 0x00007200ff2877ac */ /* 0x000e620008000a00 */
[----:B------:R-:W-:Y:S01]  /*1750*/  USHF.R.U32.HI UR4, URZ, UR9, UR4 ;  /* 0x00000009ff047299 */ /* 0x000fe20008011604 */
[----:B------:R-:W1:Y:S03]  /*1760*/  LDCU UR9, c[0x0][0x4ec] ;  /* 0x00009d80ff0977ac */ /* 0x000e660008000800 */
[----:B------:R-:W-:-:S02]  /*1770*/  USEL UR4, UR5, UR4, !UP0 ;  /* 0x0000000405047287 */ /* 0x000fc4000c000000 */
[----:B------:R-:W-:Y:S02]  /*1780*/  UISETP.NE.AND UP0, UPT, UR10, 0x1, UPT ;  /* 0x000000010a00788c */ /* 0x000fe4000bf05270 */
[----:B------:R-:W-:Y:S01]  /*1790*/  UIMAD.WIDE.U32 UR6, UR4, UR11, URZ ;  /* 0x0000000b040672a5 */ /* 0x000fe2000f8e00ff */
[----:B------:R-:W1:Y:S01]  /*17a0*/  LDCU.64 UR24, c[0x0][0x4d0] ;  /* 0x00009a00ff1877ac */ /* 0x000e620008000a00 */
[----:B------:R-:W-:-:S05]  /*17b0*/  UIADD3 UR38, UPT, UPT, UR55, UR31, URZ ;  /* 0x0000001f37267290 */ /* 0x000fca000fffe0ff */
[----:B------:R-:W-:Y:S01]  /*17c0*/  UMOV UR6, UR7 ;  /* 0x0000000700067c82 */ /* 0x000fe20008000000 */
[----:B------:R-:W-:Y:S02]  /*17d0*/  UIADD3 UR7, UPT, UPT, -UR4, URZ, URZ ;  /* 0x000000ff04077290 */ /* 0x000fe4000fffe1ff */
[----:B----4-:R-:W-:Y:S02]  /*17e0*/  USHF.R.U32.HI UR6, URZ, UR8, UR6 ;  /* 0x00000008ff067299 */ /* 0x010fe40008011606 */
[----:B------:R-:W-:Y:S02]  /*17f0*/  UIADD3 UR8, UPT, UPT, -UR5, URZ, URZ ;  /* 0x000000ff05087290 */ /* 0x000fe4000fffe1ff */
[----:B------:R-:W-:Y:S02]  /*1800*/  USEL UR14, UR4, UR6, !UP0 ;  /* 0x00000006040e7287 */ /* 0x000fe4000c000000 */
[----:B------:R-:W-:Y:S02]  /*1810*/  UIMAD UR7, UR15, UR7, UR5 ;  /* 0x000000070f0772a4 */ /* 0x000fe4000f8e0205 */
[----:B------:R-:W-:-:S02]  /*1820*/  UIADD3 UR6, UPT, UPT, -UR14, URZ, URZ ;  /* 0x000000ff0e067290 */ /* 0x000fc4000fffe1ff */
[----:B------:R-:W-:Y:S02]  /*1830*/  UIMAD UR8, UR12, UR8, UR44 ;  /* 0x000000080c0872a4 */ /* 0x000fe4000f8e022c */
[----:B------:R-:W-:Y:S02]  /*1840*/  UIMAD UR13, UR10, UR6, UR4 ;  /* 0x000000060a0d72a4 */ /* 0x000fe4000f8e0204 */
[----:B-1----:R-:W-:Y:S02]  /*1850*/  UIMAD UR11, UR8, UR20, UR9 ;  /* 0x00000014080b72a4 */ /* 0x002fe4000f8e0209 */
[----:B------:R-:W-:Y:S01]  /*1860*/  UIMAD UR12, UR7, UR21, UR16 ;  /* 0x00000015070c72a4 */ /* 0x000fe2000f8e0210 */
[----:B------:R-:W1:Y:S02]  /*1870*/  LDCU.64 UR4, c[0x0][0x4f8] ;  /* 0x00009f00ff0477ac */ /* 0x000e640008000a00 */
[----:B------:R-:W4:Y:S01]  /*1880*/  LDCU UR6, c[0x0][0x500] ;  /* 0x0000a000ff0677ac */ /* 0x000f220008000800 */
[----:B------:R-:W-:Y:S01]  /*1890*/  UIMAD UR13, UR13, UR18, UR17 ;  /* 0x000000120d0d72a4 */ /* 0x000fe2000f8e0211 */
[----:B------:R-:W-:Y:S01]  /*18a0*/  UMOV UR27, URZ ;  /* 0x000000ff001b7c82 */ /* 0x000fe20008000000 */
[----:B------:R-:W-:Y:S01]  /*18b0*/  UMOV UR7, UR30 ;  /* 0x0000001e00077c82 */ /* 0x000fe20008000000 */
[----:B------:R-:W-:Y:S01]  /*18c0*/  UMOV UR20, URZ ;  /* 0x000000ff00147c82 */ /* 0x000fe20008000000 */
[----:B------:R-:W-:Y:S01]  /*18d0*/  UMOV UR21, URZ ;  /* 0x000000ff00157c82 */ /* 0x000fe20008000000 */
[----:B---3--:R-:W-:-:S07]  /*18e0*/  UMOV UR22, URZ ;  /* 0x000000ff00167c82 */ /* 0x008fce0008000000 */
.L_x_23:
[----:B------:R-:W-:Y:S01]  /*18f0*/  @!P3 MOV R3, 0x4000 ;  /* 0x000040000003b802 */ /* 0x000fe20000000f00 */
[----:B------:R-:W-:Y:S01]  /*1900*/  ULEA UR9, UR7, UR36, 0x3 ;  /* 0x0000002407097291 */ /* 0x000fe2000f8e18ff */
[----:B-12---:R-:W-:Y:S11]  /*1910*/  @P0 BRA `(.L_x_19) ;  /* 0x0000000000100947 */ /* 0x006ff60003800000 */
[----:B------:R-:W-:Y:S04]  /*1920*/  MOV R0, UR26 ;  /* 0x0000001a00007c02 */ /* 0x000fe80008000f00 */
[----:B------:R-:W-:Y:S04]  /*1930*/  SHF.L.U32 R5, R0, 0x1f, RZ ;  /* 0x0000001f00057819 */ /* 0x000fe800000006ff */
[----:B------:R-:W2:Y:S02]  /*1940*/  SYNCS.PHASECHK.TRANS64.TRYWAIT P0, [UR9+0x60], R5 ;  /* 0x00006005ff0075a7 */ /* 0x000ea40008001109 */
[----:B--2---:R-:W-:Y:S05]  /*1950*/  @!P0 BRA `(.L_x_20) ;  /* 0x0000007800388947 */ /* 0x004fea0003800000 */
.L_x_19:
[----:B------:R3:W-:Y:S01]  /*1960*/  @!P3 SYNCS.ARRIVE.TRANS64 RZ, [UR9], R3 ;  /* 0x00000003ffffb9a7 */ /* 0x0007e20008000009 */
[----:B------:R-:W-:Y:S04]  /*1970*/  BSSY.RECONVERGENT B0, `(.L_x_21) ;  /* 0x0000003000007945 */ /* 0x000fe80003800200 */
[----:B------:R-:W-:Y:S05]  /*1980*/  @P2 BRA `(.L_x_22) ;  /* 0x0000000000042947 */ /* 0x000fea0003800000 */
[----:B-1--4-:R-:W-:Y:S05]  /*1990*/  BPT.TRAP 0x1 ;  /* 0x000000040000795c */ /* 0x012fea0000300000 */
.L_x_22:
[----:B-1--4-:R-:W-:Y:S05]  /*19a0*/  BSYNC.RECONVERGENT B0 ;  /* 0x0000000000007941 */ /* 0x012fea0003800200 */
.L_x_21:
[----:B------:R-:W-:Y:S02]  /*19b0*/  UIADD3 UR8, UPT, UPT, UR7, 0x1, URZ ;  /* 0x0000000107087890 */ /* 0x000fe4000fffe0ff */
[----:B------:R-:W-:Y:S02]  /*19c0*/  UIMAD UR15, UR20, UR23, UR4 ;  /* 0x00000017140f72a4 */ /* 0x000fe4000f8e0204 */
[----:B------:R-:W-:Y:S02]  /*19d0*/  UISETP.NE.AND UP0, UPT, UR8, 0xc, UPT ;  /* 0x0000000c0800788c */ /* 0x000fe4000bf05270 */
[----:B------:R-:W-:Y:S02]  /*19e0*/  ULEA UR16, UR7, UR36, 0xd ;  /* 0x0000002407107291 */ /* 0x000fe4000f8e68ff */
[----:B------:R-:W-:Y:S02]  /*19f0*/  USEL UR10, URZ, 0x1, UP0 ;  /* 0x00000001ff0a7887 */ /* 0x000fe40008000000 */
[----:B------:R-:W-:Y:S02]  /*1a00*/  USEL UR30, UR8, URZ, UP0 ;  /* 0x000000ff081e7287 */ /* 0x000fe40008000000 */
[----:B------:R-:W-:Y:S02]  /*1a10*/  ULOP3.LUT UR26, UR26, UR10, URZ, 0x3c, !UPT ;  /* 0x0000000a1a1a7292 */ /* 0x000fe4000f8e3cff */
[----:B------:R-:W-:Y:S02]  /*1a20*/  ULEA UR8, UR30, UR36, 0x3 ;  /* 0x000000241e087291 */ /* 0x000fe4000f8e18ff */
[----:B------:R-:W-:Y:S02]  /*1a30*/  UIADD3 UR34, UP0, UPT, UR42, 0x80, URZ ;  /* 0x000000802a227890 */ /* 0x000fe4000ff1e0ff */
[----:B------:R-:W-:Y:S01]  /*1a40*/  USHF.L.U32 UR10, UR27, 0x6, URZ ;  /* 0x000000061b0a7899 */ /* 0x000fe200080006ff */
[----:B--2---:R-:W-:Y:S01]  /*1a50*/  MOV R0, UR26 ;  /* 0x0000001a00007c02 */ /* 0x004fe20008000f00 */
[----:B------:R-:W-:Y:S02]  /*1a60*/  UIADD3.X UR35, UPT, UPT, URZ, UR43, URZ, UP0, !UPT ;  /* 0x0000002bff237290 */ /* 0x000fe400087fe4ff */
[----:B------:R-:W-:Y:S01]  /*1a70*/  UIADD3 UR32, UP3, UPT, UR42, 0x200, URZ ;  /* 0x000002002a207890 */ /* 0x000fe2000ff7e0ff */
[----:B---3--:R-:W-:Y:S01]  /*1a80*/  SHF.L.U32 R3, R0, 0x1f, RZ ;  /* 0x0000001f00037819 */ /* 0x008fe200000006ff */
[----:B------:R-:W-:Y:S02]  /*1a90*/  UIADD3 UR37, UPT, UPT, UR20, 0x1, URZ ;  /* 0x0000000114257890 */ /* 0x000fe4000fffe0ff */
[----:B------:R-:W-:Y:S01]  /*1aa0*/  UIADD3.X UR33, UPT, UPT, URZ, UR43, URZ, UP3, !UPT ;  /* 0x0000002bff217290 */ /* 0x000fe20009ffe4ff */
[----:B------:R3:W1:Y:S01]  /*1ab0*/  SYNCS.PHASECHK.TRANS64.TRYWAIT P0, [UR8+0x60], R3 ;  /* 0x00006003ff0075a7 */ /* 0x0006620008001108 */
[----:B------:R-:W-:Y:S02]  /*1ac0*/  UIMAD UR8, UR21, UR24, UR5 ;  /* 0x00000018150872a4 */ /* 0x000fe4000f8e0205 */
[----:B------:R-:W-:Y:S02]  /*1ad0*/  UIMAD UR7, UR22, UR25, UR6 ;  /* 0x00000019160772a4 */ /* 0x000fe4000f8e0206 */
[----:B------:R-:W-:Y:S02]  /*1ae0*/  ULEA UR15, UR8, UR15, 0x5 ;  /* 0x0000000f080f7291 */ /* 0x000fe4000f8e28ff */
[----:B------:R-:W-:Y:S02]  /*1af0*/  UIADD3 UR8, UPT, UPT, UR16, 0x8400, URZ ;  /* 0x0000840010087890 */ /* 0x000fe4000fffe0ff */
[----:B------:R-:W-:Y:S02]  /*1b00*/  ULEA UR7, UR7, UR15, 0xa ;  /* 0x0000000f07077291 */ /* 0x000fe4000f8e50ff */
[----:B------:R-:W-:Y:S02]  /*1b10*/  UIADD3 UR16, UPT, UPT, UR16, 0x20400, URZ ;  /* 0x0002040010107890 */ /* 0x000fe4000fffe0ff */
[----:B------:R-:W-:Y:S02]  /*1b20*/  UPRMT UR7, UR7, 0x5410, URZ ;  /* 0x0000541007077896 */ /* 0x000fe400080000ff */
[----:B------:R-:W-:Y:S02]  /*1b30*/  UISETP.NE.AND UP2, UPT, UR37, UR45, UPT ;  /* 0x0000002d2500728c */ /* 0x000fe4000bf45270 */
[----:B------:R-:W-:Y:S02]  /*1b40*/  UIADD3 UR29, UPT, UPT, UR21, 0x1, URZ ;  /* 0x00000001151d7890 */ /* 0x000fe4000fffe0ff */
[----:B------:R-:W-:Y:S02]  /*1b50*/  UIADD3 UR28, UPT, UPT, UR22, 0x1, URZ ;  /* 0x00000001161c7890 */ /* 0x000fe4000fffe0ff */
[----:B------:R-:W-:Y:S01]  /*1b60*/  UIADD3 UR31, UPT, UPT, UR31, 0x1, URZ ;  /* 0x000000011f1f7890 */ /* 0x000fe2000fffe0ff */
[----:B------:R2:W-:Y:S01]  /*1b70*/  UTMALDG.5D.IM2COL [UR8], [UR34], UR7 ;  /* 0x00000008220073b4 */ /* 0x0005e20008060007 */
[----:B------:R-:W-:Y:S01]  /*1b80*/  UMOV UR46, 0x0 ;  /* 0x00000000002e7882 */ /* 0x000fe20000000000 */
[----:B------:R-:W-:Y:S01]  /*1b90*/  UMOV UR47, 0x10000000 ;  /* 0x10000000002f7882 */ /* 0x000fe20000000000 */
[----:B------:R-:W-:Y:S01]  /*1ba0*/  UMOV UR17, UR9 ;  /* 0x0000000900117c82 */ /* 0x000fe20008000000 */
[----:B------:R-:W-:Y:S01]  /*1bb0*/  @UP2 UIADD3 UR29, UPT, UPT, UR21, URZ, URZ ;  /* 0x000000ff151d2290 */ /* 0x000fe2000fffe0ff */
[----:B------:R-:W-:Y:S03]  /*1bc0*/  UMOV UR18, UR10 ;  /* 0x0000000a00127c82 */ /* 0x000fe60008000000 */
[----:B------:R-:W-:Y:S01]  /*1bd0*/  UISETP.NE.AND UP1, UPT, UR29, UR40, UPT ;  /* 0x000000281d00728c */ /* 0x000fe2000bf25270 */
[----:B------:R4:W-:Y:S10]  /*1be0*/  UTMALDG.5D [UR16], [UR32], desc[UR46] ;  /* 0x00002e10200075b4 */ /* 0x0009f40008021000 */
[----:B------:R-:W-:Y:S04]  /*1bf0*/  @UP1 UIADD3 UR28, UPT, UPT, UR22, URZ, URZ ;  /* 0x000000ff161c1290 */ /* 0x000fe8000fffe0ff */
[----:B------:R-:W-:Y:S02]  /*1c00*/  UISETP.NE.AND UP0, UPT, UR28, UR41, UPT ;  /* 0x000000291c00728c */ /* 0x000fe4000bf05270 */
[----:B--2---:R-:W-:Y:S09]  /*1c10*/  UIADD3 UR8, UPT, UPT, UR27, 0x1, URZ ;  /* 0x000000011b087890 */ /* 0x004ff2000fffe0ff */
[----:B------:R-:W-:Y:S01]  /*1c20*/  @UP0 UIADD3 UR8, UPT, UPT, UR27, URZ, URZ ;  /* 0x000000ff1b080290 */ /* 0x000fe2000fffe0ff */
[----:B------:R-:W-:Y:S06]  /*1c30*/  UMOV UR7, UR30 ;  /* 0x0000001e00077c82 */ /* 0x000fec0008000000 */
[----:B------:R-:W-:Y:S01]  /*1c40*/  UMOV UR27, UR8 ;  /* 0x00000008001b7c82 */ /* 0x000fe20008000000 */
[----:B----4-:R-:W-:Y:S02]  /*1c50*/  USEL UR22, UR28, URZ, UP0 ;  /* 0x000000ff1c167287 */ /* 0x010fe40008000000 */
[----:B------:R-:W-:Y:S02]  /*1c60*/  UISETP.NE.AND UP0, UPT, UR31, UR38, UPT ;  /* 0x000000261f00728c */ /* 0x000fe4000bf05270 */
[----:B------:R-:W-:Y:S02]  /*1c70*/  USEL UR20, UR37, URZ, UP2 ;  /* 0x000000ff25147287 */ /* 0x000fe40009000000 */
[----:B------:R-:W-:Y:S05]  /*1c80*/  USEL UR21, UR29, URZ, UP1 ;  /* 0x000000ff1d157287 */ /* 0x000fea0008800000 */
[----:B---3--:R-:W-:Y:S07]  /*1c90*/  BRA.U UP0, `(.L_x_23) ;  /* 0xfffffffd00147547 */ /* 0x008fee000b83ffff */
.L_x_18:
[----:B------:R-:W-:Y:S01]  /*1ca0*/  ULEA UR4, UR30, UR36, 0x3 ;  /* 0x000000241e047291 */ /* 0x000fe2000f8e18ff */
[----:B-1----:R-:W-:Y:S01]  /*1cb0*/  MOV R0, UR26 ;  /* 0x0000001a00007c02 */ /* 0x002fe20008000f00 */
[----:B------:R-:W-:Y:S01]  /*1cc0*/  @!P1 SYNCS.ARRIVE.TRANS64.A1T0 RZ, [UR36+0xe8], RZ ;  /* 0x0000e8ffffff99a7 */ /* 0x000fe20008100024 */
[----:B------:R-:W-:Y:S02]  /*1cd0*/  UISETP.GE.AND UP0, UPT, UR51, 0x1, UPT ;  /* 0x000000013300788c */ /* 0x000fe4000bf06270 */
[----:B------:R-:W-:-:S04]  /*1ce0*/  SHF.L.U32 R0, R0, 0x1f, RZ ;  /* 0x0000001f00007819 */ /* 0x000fc800000006ff */
[----:B--2---:R1:W2:Y:S03]  /*1cf0*/  SYNCS.PHASECHK.TRANS64.TRYWAIT P0, [UR4+0x60], R0 ;  /* 0x00006000ff0075a7 */ /* 0x0042a60008001104 */
[----:B------:R-:W-:Y:S05]  /*1d00*/  BRA.U !UP0, `(.L_x_24) ;  /* 0x00000005088c7547 */ /* 0x000fea000b800000 */
[----:B------:R-:W3:Y:S01]  /*1d10*/  LDCU.128 UR8, c[0x0][0x480] ;  /* 0x00009000ff0877ac */ /* 0x000ee20008000c00 */
[----:B------:R-:W4:Y:S01]  /*1d20*/  LDCU.128 UR32, c[0x0][0x490] ;  /* 0x00009200ff2077ac */ /* 0x000f220008000c00 */
[----:B------:R-:W1:Y:S01]  /*1d30*/  LDCU.64 UR28, c[0x0][0x4c0] ;  /* 0x00009800ff1c77ac */ /* 0x000e620008000a00 */
[----:B------:R-:W1:Y:S01]  /*1d40*/  LDCU UR13, c[0x0][0x4c8] ;  /* 0x00009900ff0d77ac */ /* 0x000e620008000800 */
[----:B------:R-:W1:Y:S01]  /*1d50*/  LDCU.64 UR16, c[0x0][0x4f0] ;  /* 0x00009e00ff1077ac */ /* 0x000e620008000a00 */
[----:B---3--:R-:W-:Y:S02]  /*1d60*/  UIMAD.WIDE.U32 UR4, UR44, UR9, URZ ;  /* 0x000000092c0472a5 */ /* 0x008fe4000f8e00ff */
[----:B------:R-:W-:Y:S02]  /*1d70*/  UISETP.NE.AND UP0, UPT, UR8, 0x1, UPT ;  /* 0x000000010800788c */ /* 0x000fe4000bf05270 */
[----:B------:R-:W-:Y:S01]  /*1d80*/  USHF.R.U32.HI UR5, URZ, UR10, UR5 ;  /* 0x0000000aff057299 */ /* 0x000fe20008011605 */
[----:B------:R-:W3:Y:S03]  /*1d90*/  LDCU UR9, c[0x0][0x4a0] ;  /* 0x00009400ff0977ac */ /* 0x000ee60008000800 */
[----:B------:R-:W-:-:S02]  /*1da0*/  USEL UR5, UR44, UR5, !UP0 ;  /* 0x000000052c057287 */ /* 0x000fc4000c000000 */
[----:B------:R-:W-:Y:S02]  /*1db0*/  UISETP.NE.AND UP0, UPT, UR11, 0x1, UPT ;  /* 0x000000010b00788c */ /* 0x000fe4000bf05270 */
[----:B----4-:R-:W-:Y:S01]  /*1dc0*/  UIMAD.WIDE.U32 UR6, UR5, UR32, URZ ;  /* 0x00000020050672a5 */ /* 0x010fe2000f8e00ff */
[----:B------:R-:W1:Y:S01]  /*1dd0*/  LDCU UR10, c[0x0][0x4ec] ;  /* 0x00009d80ff0a77ac */ /* 0x000e620008000800 */
[----:B------:R-:W4:Y:S05]  /*1de0*/  LDCU UR46, c[0x0][0x38c] ;  /* 0x00007180ff2e77ac */ /* 0x000f2a0008000800 */
[----:B------:R-:W-:Y:S01]  /*1df0*/  UMOV UR4, UR7 ;  /* 0x0000000700047c82 */ /* 0x000fe20008000000 */
[----:B------:R-:W1:Y:S01]  /*1e00*/  LDCU UR23, c[0x0][0x4cc] ;  /* 0x00009980ff1777ac */ /* 0x000e620008000800 */
[----:B------:R-:W-:Y:S01]  /*1e10*/  USHF.R.U32.HI UR4, URZ, UR33, UR4 ;  /* 0x00000021ff047299 */ /* 0x000fe20008011604 */
[----:B------:R-:W1:Y:S03]  /*1e20*/  LDCU.64 UR40, c[0x0][0x390] ;  /* 0x00007200ff2877ac */ /* 0x000e660008000a00 */
[----:B------:R-:W-:-:S02]  /*1e30*/  USEL UR4, UR5, UR4, !UP0 ;  /* 0x0000000405047287 */ /* 0x000fc4000c000000 */
[----:B------:R-:W-:Y:S02]  /*1e40*/  UISETP.NE.AND UP0, UPT, UR34, 0x1, UPT ;  /* 0x000000012200788c */ /* 0x000fe4000bf05270 */
[----:B------:R-:W-:Y:S01]  /*1e50*/  UIMAD.WIDE.U32 UR6, UR4, UR35, URZ ;  /* 0x00000023040672a5 */ /* 0x000fe2000f8e00ff */
[----:B------:R-:W1:Y:S01]  /*1e60*/  LDCU.64 UR24, c[0x0][0x4d0] ;  /* 0x00009a00ff1877ac */ /* 0x000e620008000a00 */
[----:B------:R-:W-:-:S05]  /*1e70*/  UIADD3 UR38, UPT, UPT, UR51, UR38, URZ ;  /* 0x0000002633267290 */ /* 0x000fca000fffe0ff */
[----:B------:R-:W-:Y:S01]  /*1e80*/  UMOV UR6, UR7 ;  /* 0x0000000700067c82 */ /* 0x000fe20008000000 */
[----:B------:R-:W-:Y:S02]  /*1e90*/  UIADD3 UR7, UPT, UPT, -UR5, URZ, URZ ;  /* 0x000000ff05077290 */ /* 0x000fe4000fffe1ff */
[----:B---3--:R-:W-:Y:S02]  /*1ea0*/  USHF.R.U32.HI UR6, URZ, UR9, UR6 ;  /* 0x00000009ff067299 */ /* 0x008fe40008011606 */
[----:B------:R-:W-:Y:S02]  /*1eb0*/  UIMAD UR7, UR8, UR7, UR44 ;  /* 0x00000007080772a4 */ /* 0x000fe4000f8e022c */
[----:B------:R-:W-:Y:S02]  /*1ec0*/  USEL UR14, UR4, UR6, !UP0 ;  /* 0x00000006040e7287 */ /* 0x000fe4000c000000 */
[----:B------:R-:W-:Y:S02]  /*1ed0*/  UIADD3 UR6, UPT, UPT, -UR4, URZ, URZ ;  /* 0x000000ff04067290 */ /* 0x000fe4000fffe1ff */
[----:B------:R-:W-:-:S02]  /*1ee0*/  UIADD3 UR9, UPT, UPT, -UR14, URZ, URZ ;  /* 0x000000ff0e097290 */ /* 0x000fc4000fffe1ff */
[----:B------:R-:W-:Y:S02]  /*1ef0*/  UIMAD UR12, UR11, UR6, UR5 ;  /* 0x000000060b0c72a4 */ /* 0x000fe4000f8e0205 */
[----:B------:R-:W-:Y:S02]  /*1f00*/  UIMAD UR9, UR34, UR9, UR4 ;  /* 0x00000009220972a4 */ /* 0x000fe4000f8e0204 */
[----:B-1----:R-:W-:Y:S01]  /*1f10*/  UIMAD UR11, UR7, UR28, UR10 ;  /* 0x0000001c070b72a4 */ /* 0x002fe2000f8e020a */
[----:B------:R-:W1:Y:S02]  /*1f20*/  LDCU.64 UR4, c[0x0][0x4f8] ;  /* 0x00009f00ff0477ac */ /* 0x000e640008000a00 */
[----:B------:R-:W3:Y:S01]  /*1f30*/  LDCU UR6, c[0x0][0x500] ;  /* 0x0000a000ff0677ac */ /* 0x000ee20008000800 */
[----:B------:R-:W-:Y:S02]  /*1f40*/  UIMAD UR12, UR12, UR29, UR16 ;  /* 0x0000001d0c0c72a4 */ /* 0x000fe4000f8e0210 */
[----:B------:R-:W-:Y:S01]  /*1f50*/  UIMAD UR13, UR9, UR13, UR17 ;  /* 0x0000000d090d72a4 */ /* 0x000fe2000f8e0211 */
[----:B------:R-:W-:Y:S01]  /*1f60*/  UMOV UR37, UR51 ;  /* 0x0000003300257c82 */ /* 0x000fe20008000000 */
[----:B----4-:R-:W-:-:S10]  /*1f70*/  UMOV UR7, UR30 ;  /* 0x0000001e00077c82 */ /* 0x010fd40008000000 */
.L_x_29:
[----:B------:R-:W-:Y:S01]  /*1f80*/  @!P3 MOV R3, 0x4000 ;  /* 0x000040000003b802 */ /* 0x000fe20000000f00 */
[----:B------:R-:W-:Y:S01]  /*1f90*/  ULEA UR9, UR7, UR36, 0x3 ;  /* 0x0000002407097291 */ /* 0x000fe2000f8e18ff */
[----:B-12---:R-:W-:Y:S11]  /*1fa0*/  @P0 BRA `(.L_x_25) ;  /* 0x0000000000100947 */ /* 0x006ff60003800000 */
[----:B------:R-:W-:Y:S04]  /*1fb0*/  MOV R0, UR26 ;  /* 0x0000001a00007c02 */ /* 0x000fe80008000f00 */
[----:B------:R-:W-:Y:S04]  /*1fc0*/  SHF.L.U32 R5, R0, 0x1f, RZ ;  /* 0x0000001f00057819 */ /* 0x000fe800000006ff */
[----:B------:R-:W2:Y:S02]  /*1fd0*/  SYNCS.PHASECHK.TRANS64.TRYWAIT P0, [UR9+0x60], R5 ;  /* 0x00006005ff0075a7 */ /* 0x000ea40008001109 */
[----:B--2---:R-:W-:Y:S05]  /*1fe0*/  @!P0 BRA `(.L_x_26) ;  /* 0x0000007000ac8947 */ /* 0x004fea0003800000 */
.L_x_25:
[----:B------:R4:W-:Y:S01]  /*1ff0*/  @!P3 SYNCS.ARRIVE.TRANS64 RZ, [UR9], R3 ;  /* 0x00000003ffffb9a7 */ /* 0x0009e20008000009 */
[----:B------:R-:W-:Y:S04]  /*2000*/  BSSY.RECONVERGENT B0, `(.L_x_27) ;  /* 0x0000003000007945 */ /* 0x000fe80003800200 */
[----:B------:R-:W-:Y:S05]  /*2010*/  @P2 BRA `(.L_x_28) ;  /* 0x0000000000042947 */ /* 0x000fea0003800000 */
[----:B-1-3--:R-:W-:Y:S05]  /*2020*/  BPT.TRAP 0x1 ;  /* 0x000000040000795c */ /* 0x00afea0000300000 */
.L_x_28:
[----:B-1-3--:R-:W-:Y:S05]  /*2030*/  BSYNC.RECONVERGENT B0 ;  /* 0x0000000000007941 */ /* 0x00afea0003800200 */
.L_x_27:
[----:B------:R-:W-:Y:S02]  /*2040*/  UIADD3 UR8, UPT, UPT, UR7, 0x1, URZ ;  /* 0x0000000107087890 */ /* 0x000fe4000fffe0ff */
[----:B------:R-:W-:Y:S02]  /*2050*/  UIMAD UR16, UR20, UR23, UR4 ;  /* 0x00000017141072a4 */ /* 0x000fe4000f8e0204 */
[----:B------:R-:W-:Y:S02]  /*2060*/  UISETP.NE.AND UP0, UPT, UR8, 0xc, UPT ;  /* 0x0000000c0800788c */ /* 0x000fe4000bf05270 */
[----:B------:R-:W-:Y:S02]  /*2070*/  UIMAD UR15, UR21, UR24, UR5 ;  /* 0x00000018150f72a4 */ /* 0x000fe4000f8e0205 */
[----:B------:R-:W-:Y:S02]  /*2080*/  USEL UR10, URZ, 0x1, UP0 ;  /* 0x00000001ff0a7887 */ /* 0x000fe40008000000 */
[----:B------:R-:W-:Y:S02]  /*2090*/  USEL UR30, UR8, URZ, UP0 ;  /* 0x000000ff081e7287 */ /* 0x000fe40008000000 */
[----:B------:R-:W-:Y:S02]  /*20a0*/  ULOP3.LUT UR26, UR26, UR10, URZ, 0x3c, !UPT ;  /* 0x0000000a1a1a7292 */ /* 0x000fe4000f8e3cff */
[----:B------:R-:W-:Y:S02]  /*20b0*/  ULEA UR8, UR30, UR36, 0x3 ;  /* 0x000000241e087291 */ /* 0x000fe4000f8e18ff */
[----:B------:R-:W-:Y:S02]  /*20c0*/  ULEA UR18, UR7, UR36, 0xd ;  /* 0x0000002407127291 */ /* 0x000fe4000f8e68ff */
[----:B------:R-:W-:Y:S01]  /*20d0*/  UIMAD UR7, UR22, UR25, UR6 ;  /* 0x00000019160772a4 */ /* 0x000fe2000f8e0206 */
[----:B--2---:R-:W-:Y:S01]  /*20e0*/  MOV R0, UR26 ;  /* 0x0000001a00007c02 */ /* 0x004fe20008000f00 */
[----:B------:R-:W-:Y:S02]  /*20f0*/  ULEA UR15, UR15, UR16, 0x5 ;  /* 0x000000100f0f7291 */ /* 0x000fe4000f8e28ff */
[----:B------:R-:W-:Y:S01]  /*2100*/  UIADD3 UR34, UP0, UPT, UR42, 0x80, URZ ;  /* 0x000000802a227890 */ /* 0x000fe2000ff1e0ff */
[----:B----4-:R-:W-:Y:S01]  /*2110*/  SHF.L.U32 R3, R0, 0x1f, RZ ;  /* 0x0000001f00037819 */ /* 0x010fe200000006ff */
[----:B------:R-:W-:Y:S02]  /*2120*/  ULEA UR7, UR7, UR15, 0xa ;  /* 0x0000000f07077291 */ /* 0x000fe4000f8e50ff */
[----:B------:R-:W-:Y:S01]  /*2130*/  USHF.L.U32 UR10, UR27, 0x6, URZ ;  /* 0x000000061b0a7899 */ /* 0x000fe200080006ff */
[----:B------:R4:W1:Y:S01]  /*2140*/  SYNCS.PHASECHK.TRANS64.TRYWAIT P0, [UR8+0x60], R3 ;  /* 0x00006003ff0075a7 */ /* 0x0008620008001108 */
[----:B------:R-:W-:Y:S02]  /*2150*/  UIADD3.X UR35, UPT, UPT, URZ, UR43, URZ, UP0, !UPT ;  /* 0x0000002bff237290 */ /* 0x000fe400087fe4ff */
[----:B------:R-:W-:Y:S02]  /*2160*/  UIADD3 UR8, UPT, UPT, UR18, 0x8400, URZ ;  /* 0x0000840012087890 */ /* 0x000fe4000fffe0ff */
[----:B------:R-:W-:Y:S02]  /*2170*/  UPRMT UR7, UR7, 0x5410, URZ ;  /* 0x0000541007077896 */ /* 0x000fe400080000ff */
[----:B------:R-:W-:Y:S02]  /*2180*/  UIADD3 UR32, UP3, UPT, UR42, 0x200, URZ ;  /* 0x000002002a207890 */ /* 0x000fe4000ff7e0ff */
[----:B------:R-:W-:Y:S02]  /*2190*/  UIADD3 UR16, UPT, UPT, UR18, 0x20400, URZ ;  /* 0x0002040012107890 */ /* 0x000fe4000fffe0ff */
[----:B------:R-:W-:Y:S02]  /*21a0*/  UIADD3.X UR33, UPT, UPT, URZ, UR43, URZ, UP3, !UPT ;  /* 0x0000002bff217290 */ /* 0x000fe40009ffe4ff */
[----:B------:R-:W-:Y:S01]  /*21b0*/  UIADD3 UR31, UPT, UPT, UR20, 0x1, URZ ;  /* 0x00000001141f7890 */ /* 0x000fe2000fffe0ff */
[----:B------:R2:W-:Y:S01]  /*21c0*/  UTMALDG.5D.IM2COL [UR8], [UR34], UR7 ;  /* 0x00000008220073b4 */ /* 0x0005e20008060007 */
[----:B------:R-:W-:Y:S02]  /*21d0*/  UIADD3 UR29, UPT, UPT, UR21, 0x1, URZ ;  /* 0x00000001151d7890 */ /* 0x000fe4000fffe0ff */
[----:B------:R-:W-:Y:S02]  /*21e0*/  UISETP.NE.AND UP2, UPT, UR31, UR46, UPT ;  /* 0x0000002e1f00728c */ /* 0x000fe4000bf45270 */
[----:B------:R-:W-:Y:S01]  /*21f0*/  UIADD3 UR28, UPT, UPT, UR22, 0x1, URZ ;  /* 0x00000001161c7890 */ /* 0x000fe2000fffe0ff */
[----:B------:R-:W-:Y:S01]  /*2200*/  UMOV UR44, 0x0 ;  /* 0x00000000002c7882 */ /* 0x000fe20000000000 */
[----:B------:R-:W-:Y:S01]  /*2210*/  UMOV UR45, 0x10000000 ;  /* 0x10000000002d7882 */ /* 0x000fe20000000000 */
[----:B------:R-:W-:Y:S01]  /*2220*/  UMOV UR17, UR9 ;  /* 0x0000000900117c82 */ /* 0x000fe20008000000 */
[----:B------:R-:W-:Y:S02]  /*2230*/  UMOV UR18, UR10 ;  /* 0x0000000a00127c82 */ /* 0x000fe40008000000 */
[----:B------:R3:W-:Y:S03]  /*2240*/  UTMALDG.5D [UR16], [UR32], desc[UR44] ;  /* 0x00002c10200075b4 */ /* 0x0007e60008021000 */
[----:B------:R-:W-:Y:S04]  /*2250*/  @UP2 UIADD3 UR29, UPT, UPT, UR21, URZ, URZ ;  /* 0x000000ff151d2290 */ /* 0x000fe8000fffe0ff */
[----:B------:R-:W-:Y:S11]  /*2260*/  UISETP.NE.AND UP1, UPT, UR29, UR40, UPT ;  /* 0x000000281d00728c */ /* 0x000ff6000bf25270 */
[----:B------:R-:W-:Y:S04]  /*2270*/  @UP1 UIADD3 UR28, UPT, UPT, UR22, URZ, URZ ;  /* 0x000000ff161c1290 */ /* 0x000fe8000fffe0ff */
[----:B------:R-:W-:Y:S02]  /*2280*/  UISETP.NE.AND UP0, UPT, UR28, UR41, UPT ;  /* 0x000000291c00728c */ /* 0x000fe4000bf05270 */
[----:B--2---:R-:W-:Y:S02]  /*2290*/  UIADD3 UR8, UPT, UPT, UR27, 0x1, URZ ;  /* 0x000000011b087890 */ /* 0x004fe4000fffe0ff */
[----:B------:R-:W-:Y:S07]  /*22a0*/  UIADD3 UR7, UPT, UPT, UR37, -0x1, URZ ;  /* 0xffffffff25077890 */ /* 0x000fee000fffe0ff */
[----:B------:R-:W-:Y:S07]  /*22b0*/  @UP0 UIADD3 UR8, UPT, UPT, UR27, URZ, URZ ;  /* 0x000000ff1b080290 */ /* 0x000fee000fffe0ff */
[----:B------:R-:W-:Y:S01]  /*22c0*/  UMOV UR27, UR8 ;  /* 0x00000008001b7c82 */ /* 0x000fe20008000000 */
[----:B---3--:R-:W-:Y:S02]  /*22d0*/  USEL UR22, UR28, URZ, UP0 ;  /* 0x000000ff1c167287 */ /* 0x008fe40008000000 */
[----:B------:R-:W-:Y:S02]  /*22e0*/  UISETP.GT.U32.AND UP0, UPT, UR37, 0x1, UPT ;  /* 0x000000012500788c */ /* 0x000fe4000bf04070 */
[----:B------:R-:W-:Y:S02]  /*22f0*/  USEL UR20, UR31, URZ, UP2 ;  /* 0x000000ff1f147287 */ /* 0x000fe40009000000 */
[----:B------:R-:W-:Y:S01]  /*2300*/  USEL UR21, UR29, URZ, UP1 ;  /* 0x000000ff1d157287 */ /* 0x000fe20008800000 */
[----:B------:R-:W-:Y:S01]  /*2310*/  UMOV UR37, UR7 ;  /* 0x0000000700257c82 */ /* 0x000fe20008000000 */
[----:B------:R-:W-:Y:S03]  /*2320*/  UMOV UR7, UR30 ;  /* 0x0000001e00077c82 */ /* 0x000fe60008000000 */
[----:B----4-:R-:W-:Y:S07]  /*2330*/  BRA.U UP0, `(.L_x_29) ;  /* 0xfffffffd00107547 */ /* 0x010fee000b83ffff */
.L_x_24:
[----:B------:R-:W-:Y:S01]  /*2340*/  SHF.L.U32 R3, R2, 0x1f, RZ ;  /* 0x0000001f02037819 */ /* 0x000fe200000006ff */
[----:B------:R-:W-:-:S03]  /*2350*/  NOP ;  /* 0x0000000000007918 */ /* 0x000fc60000000000 */
[----:B-12---:R-:W1:Y:S02]  /*2360*/  SYNCS.PHASECHK.TRANS64.TRYWAIT P0, [UR36+0xf0], R3 ;  /* 0x0000f003ff0075a7 */ /* 0x006e640008001124 */
[----:B-1----:R-:W-:Y:S05]  /*2370*/  @!P0 BRA `(.L_x_30) ;  /* 0x0000006c00e08947 */ /* 0x002fea0003800000 */
.L_x_110:
[----:B------:R-:W2:Y:S01]  /*2380*/  LDS.128 R4, [UR36+0x130] ;  /* 0x00013024ff047984 */ /* 0x000ea20008000c00 */
[----:B------:R-:W-:Y:S02]  /*2390*/  UIADD3 UR4, UPT, UPT, UR36, 0xf8, URZ ;  /* 0x000000f824047890 */ /* 0x000fe4000fffe0ff */
[----:B------:R-:W-:Y:S01]  /*23a0*/  UISETP.GE.AND UP0, UPT, UR39, 0x1, UPT ;  /* 0x000000012700788c */ /* 0x000fe2000bf06270 */
[----:B------:R-:W-:Y:S01]  /*23b0*/  @!PT LDS RZ, [RZ] ;  /* 0x00000000fffff984 */ /* 0x000fe20000000800 */
[----:B------:R-:W-:Y:S01]  /*23c0*/  @!PT LDS RZ, [RZ] ;  /* 0x00000000fffff984 */ /* 0x000fe20000000800 */
[----:B------:R-:W-:Y:S01]  /*23d0*/  @!PT LDS RZ, [RZ] ;  /* 0x00000000fffff984 */ /* 0x000fe20000000800 */
[----:B------:R-:W-:Y:S01]  /*23e0*/  @!PT LDS RZ, [RZ] ;  /* 0x00000000fffff984 */ /* 0x000fe20000000800 */
[----:B------:R3:W-:Y:S06]  /*23f0*/  MEMBAR.ALL.CTA ;  /* 0x0000000000007992 */ /* 0x0007ec0000008000 */
[----:B---3--:R-:W3:Y:S01]  /*2400*/  FENCE.VIEW.ASYNC.S ;  /* 0x00000000000073c6 */ /* 0x008ee20000000000 */
[----:B------:R-:W-:-:S09]  /*2410*/  UPRMT UR4, URZ, 0x654, UR4 ;  /* 0x00000654ff047896 */ /* 0x000fd20008000004 */
[----:B---3--:R-:W-:Y:S01]  /*2420*/  SYNCS.ARRIVE.TRANS64.RED.A1T0 RZ, [UR4], RZ ;  /* 0x000000ffffff79a7 */ /* 0x008fe20008100404 */
[----:B--2---:R-:W-:-:S13]  /*2430*/  LOP3.LUT P0, RZ, R6, 0x1, RZ, 0xc0, !PT ;  /* 0x0000000106ff7812 */ /* 0x004fda000780c0ff */
[----:B------:R-:W-:Y:S01]  /*2440*/  VOTEU.ANY UP1, P0 ;  /* 0x0000000000ff7886 */ /* 0x000fe20000020100 */
[----:B------:R-:W-:-:S13]  /*2450*/  PLOP3.LUT P0, PT, PT, PT, UP1, 0x80, 0x8 ;  /* 0x000000000008781c */ /* 0x000fda0003f0f018 */
[----:B-1----:R-:W-:Y:S02]  /*2460*/  @P0 MOV R0, R4 ;  /* 0x0000000400000202 */ /* 0x002fe40000000f00 */
[----:B------:R-:W-:Y:S02]  /*2470*/  @P0 LOP3.LUT R4, R5, 0xffff, RZ, 0xc0, !PT ;  /* 0x0000ffff05040812 */ /* 0x000fe400078ec0ff */
[----:B------:R-:W-:Y:S02]  /*2480*/  @P0 R2UR UR6, R0 ;  /* 0x00000000000602ca */ /* 0x000fe400000e0000 */
[----:B------:R-:W-:-:S11]  /*2490*/  @P0 R2UR UR5, R4 ;  /* 0x00000000040502ca */ /* 0x000fd600000e0000 */
[----:B------:R-:W-:Y:S02]  /*24a0*/  @UP1 UMOV UR49, UR6 ;  /* 0x0000000600311c82 */ /* 0x000fe40008000000 */
[----:B------:R-:W-:Y:S01]  /*24b0*/  @UP1 UMOV UR48, UR5 ;  /* 0x0000000500301c82 */ /* 0x000fe20008000000 */
[----:B------:R-:W-:Y:S05]  /*24c0*/  BRA.U !UP0, `(.L_x_31) ;  /* 0x0000000108d47547 */ /* 0x000fea000b800000 */
[----:B------:R-:W1:Y:S01]  /*24d0*/  LDCU.128 UR16, c[0x0][0xc10] ;  /* 0x00018200ff1077ac */ /* 0x000e620008000c00 */
[----:B------:R-:W2:Y:S01]  /*24e0*/  LDCU UR20, c[0x0][0xc20] ;  /* 0x00018400ff1477ac */ /* 0x000ea20008000800 */
[----:B------:R-:W3:Y:S01]  /*24f0*/  LDCU UR13, c[0x0][0xc0c] ;  /* 0x00018180ff0d77ac */ /* 0x000ee20008000800 */
[----:B------:R-:W4:Y:S01]  /*2500*/  LDCU.64 UR14, c[0x0][0xc28] ;  /* 0x00018500ff0e77ac */ /* 0x000f220008000a00 */
[----:B------:R-:W-:Y:S02]  /*2510*/  UISETP.NE.AND UP3, UPT, UR39, 0x1, UPT ;  /* 0x000000012700788c */ /* 0x000fe4000bf65270 */
[----:B-1----:R-:W-:Y:S02]  /*2520*/  UIMAD.WIDE.U32 UR4, UR52, UR19, URZ ;  /* 0x00000013340472a5 */ /* 0x002fe4000f8e00ff */
[----:B------:R-:W-:Y:S02]  /*2530*/  UIMAD.WIDE.U32 UR6, UR53, UR16, URZ ;  /* 0x00000010350672a5 */ /* 0x000fe4000f8e00ff */
[----:B------:R-:W-:-:S02]  /*2540*/  UISETP.NE.AND UP0, UPT, UR18, 0x1, UPT ;  /* 0x000000011200788c */ /* 0x000fc4000bf05270 */
[----:B------:R-:W-:Y:S01]  /*2550*/  UIMAD.WIDE.U32 UR10, UR48, UR19, URZ ;  /* 0x00000013300a72a5 */ /* 0x000fe2000f8e00ff */
[----:B------:R-:W-:Y:S01]  /*2560*/  UMOV UR4, UR5 ;  /* 0x0000000500047c82 */ /* 0x000fe20008000000 */
[----:B---3--:R-:W-:Y:S02]  /*2570*/  UISETP.NE.AND UP2, UPT, UR13, 0x1, UPT ;  /* 0x000000010d00788c */ /* 0x008fe4000bf45270 */
[----:B--2---:R-:W-:Y:S02]  /*2580*/  USHF.R.U32.HI UR5, URZ, UR20, UR4 ;  /* 0x00000014ff057299 */ /* 0x004fe40008011604 */
[----:B------:R-:W-:Y:S01]  /*2590*/  UIMAD.WIDE.U32 UR8, UR49, UR16, URZ ;  /* 0x00000010310872a5 */ /* 0x000fe2000f8e00ff */
[----:B------:R-:W-:Y:S01]  /*25a0*/  UMOV UR4, UR7 ;  /* 0x0000000700047c82 */ /* 0x000fe20008000000 */
[----:B------:R-:W-:Y:S02]  /*25b0*/  USEL UR5, UR52, UR5, !UP0 ;  /* 0x0000000534057287 */ /* 0x000fe4000c000000 */
[----:B------:R-:W-:-:S02]  /*25c0*/  USHF.R.U32.HI UR4, URZ, UR17, UR4 ;  /* 0x00000011ff047299 */ /* 0x000fc40008011604 */
[----:B----4-:R-:W-:Y:S02]  /*25d0*/  UIMAD.WIDE.U32 UR6, UR5, UR14, URZ ;  /* 0x0000000e050672a5 */ /* 0x010fe4000f8e00ff */
[----:B------:R-:W-:Y:S01]  /*25e0*/  USEL UR12, UR53, UR4, !UP2 ;  /* 0x00000004350c7287 */ /* 0x000fe2000d000000 */
[----:B------:R-:W-:Y:S02]  /*25f0*/  UMOV UR8, UR9 ;  /* 0x0000000900087c82 */ /* 0x000fe40008000000 */
[----:B------:R-:W-:Y:S01]  /*2600*/  UMOV UR4, UR11 ;  /* 0x0000000b00047c82 */ /* 0x000fe20008000000 */
[----:B------:R-:W-:Y:S01]  /*2610*/  UIMAD.WIDE.U32 UR10, UR12, UR14, URZ ;  /* 0x0000000e0c0a72a5 */ /* 0x000fe2000f8e00ff */
[----:B------:R-:W-:Y:S01]  /*2620*/  UMOV UR6, UR7 ;  /* 0x0000000700067c82 */ /* 0x000fe20008000000 */
[----:B------:R-:W-:Y:S02]  /*2630*/  USHF.R.U32.HI UR4, URZ, UR20, UR4 ;  /* 0x00000014ff047299 */ /* 0x000fe40008011604 */
[----:B------:R-:W-:-:S02]  /*2640*/  @UP3 USHF.R.U32.HI UR5, URZ, UR15, UR6 ;  /* 0x0000000fff053299 */ /* 0x000fc40008011606 */
[----:B------:R-:W-:Y:S01]  /*2650*/  USHF.R.U32.HI UR17, URZ, UR17, UR8 ;  /* 0x00000011ff117299 */ /* 0x000fe20008011608 */
[----:B------:R-:W-:Y:S01]  /*2660*/  UMOV UR6, UR11 ;  /* 0x0000000b00067c82 */ /* 0x000fe20008000000 */
[----:B------:R-:W-:Y:S02]  /*2670*/  USEL UR4, UR48, UR4, !UP0 ;  /* 0x0000000430047287 */ /* 0x000fe4000c000000 */
[----:B------:R-:W-:Y:S02]  /*2680*/  @UP3 USHF.R.U32.HI UR12, URZ, UR15, UR6 ;  /* 0x0000000fff0c3299 */ /* 0x000fe40008011606 */
[----:B------:R-:W-:Y:S02]  /*2690*/  UIMAD UR6, UR39, UR5, URZ ;  /* 0x00000005270672a4 */ /* 0x000fe4000f8e02ff */
[----:B------:R-:W-:Y:S02]  /*26a0*/  USEL UR5, UR49, UR17, !UP2 ;  /* 0x0000001131057287 */ /* 0x000fe4000d000000 */
[----:B------:R-:W-:-:S02]  /*26b0*/  UIMAD UR8, UR39, UR12, URZ ;  /* 0x0000000c270872a4 */ /* 0x000fc4000f8e02ff */
[----:B------:R-:W-:Y:S02]  /*26c0*/  UISETP.GE.AND UP0, UPT, UR4, UR6, UPT ;  /* 0x000000060400728c */ /* 0x000fe4000bf06270 */
[----:B------:R-:W-:Y:S02]  /*26d0*/  UIMAD.WIDE.U32 UR6, UR4, UR14, URZ ;  /* 0x0000000e040672a5 */ /* 0x000fe4000f8e00ff */
[----:B------:R-:W-:Y:S02]  /*26e0*/  UISETP.GE.OR UP0, UPT, UR5, UR8, UP0 ;  /* 0x000000080500728c */ /* 0x000fe40008706670 */
[----:B------:R-:W-:Y:S02]  /*26f0*/  UIMAD.WIDE.U32 UR8, UR5, UR14, URZ ;  /* 0x0000000e050872a5 */ /* 0x000fe4000f8e00ff */
[----:B------:R-:W-:Y:S01]  /*2700*/  UIADD3 UR10, UPT, UPT, -UR4, URZ, URZ ;  /* 0x000000ff040a7290 */ /* 0x000fe2000fffe1ff */
[----:B------:R-:W-:Y:S02]  /*2710*/  UMOV UR6, UR7 ;  /* 0x0000000700067c82 */ /* 0x000fe40008000000 */
[----:B------:R-:W-:-:S02]  /*2720*/  USHF.R.U32.HI UR6, URZ, UR15, UR6 ;  /* 0x0000000fff067299 */ /* 0x000fc40008011606 */
[----:B------:R-:W-:Y:S02]  /*2730*/  UIMAD UR10, UR18, UR10, UR48 ;  /* 0x0000000a120a72a4 */ /* 0x000fe4000f8e0230 */
[----:B------:R-:W-:Y:S01]  /*2740*/  USEL UR6, UR4, UR6, !UP3 ;  /* 0x0000000604067287 */ /* 0x000fe2000d800000 */
[----:B------:R-:W-:Y:S01]  /*2750*/  @!UP0 UMOV UR7, UR9 ;  /* 0x0000000900078c82 */ /* 0x000fe20008000000 */
[----:B------:R-:W-:Y:S02]  /*2760*/  UIADD3 UR9, UPT, UPT, -UR5, URZ, URZ ;  /* 0x000000ff05097290 */ /* 0x000fe4000fffe1ff */
[----:B------:R-:W-:Y:S02]  /*2770*/  @!UP0 USHF.R.U32.HI UR7, URZ, UR15, UR7 ;  /* 0x0000000fff078299 */ /* 0x000fe40008011607 */
[----:B------:R-:W-:Y:S02]  /*2780*/  UIADD3 UR8, UPT, UPT, -UR6, URZ, URZ ;  /* 0x000000ff06087290 */ /* 0x000fe4000fffe1ff */
[----:B------:R-:W-:-:S02]  /*2790*/  @!UP0 USEL UR7, UR5, UR7, !UP3 ;  /* 0x0000000705078287 */ /* 0x000fc4000d800000 */
[----:B------:R-:W-:Y:S02]  /*27a0*/  UIMAD UR8, UR39, UR8, UR4 ;  /* 0x00000008270872a4 */ /* 0x000fe4000f8e0204 */
[----:B------:R-:W-:Y:S02]  /*27b0*/  @!UP0 UIADD3 UR6, UPT, UPT, UR6, -UR7, URZ ;  /* 0x8000000706068290 */ /* 0x000fe4000fffe0ff */
[----:B------:R-:W-:Y:S02]  /*27c0*/  @!UP0 UIMAD UR7, UR8, UR12, UR7 ;  /* 0x0000000c080782a4 */ /* 0x000fe4000f8e0207 */
[----:B------:R-:W-:Y:S02]  /*27d0*/  @!UP0 UIMAD UR4, UR39, UR6, UR5 ;  /* 0x00000006270482a4 */ /* 0x000fe4000f8e0205 */
[----:B------:R-:W-:Y:S02]  /*27e0*/  UIMAD UR6, UR13, UR9, UR49 ;  /* 0x000000090d0672a4 */ /* 0x000fe4000f8e0231 */
[----:B------:R-:W-:Y:S01]  /*27f0*/  UIMAD UR48, UR4, UR18, UR10 ;  /* 0x00000012043072a4 */ /* 0x000fe2000f8e020a */
[----:B------:R-:W-:-:S02]  /*2800*/  @!UP0 UMOV UR5, UR7 ;  /* 0x0000000700058c82 */ /* 0x000fc40008000000 */
[----:B------:R-:W-:-:S12]  /*2810*/  UIMAD UR49, UR5, UR13, UR6 ;  /* 0x0000000d053172a4 */ /* 0x000fd8000f8e0206 */
.L_x_31:
        /* <DEDUP_REMOVED lines=20> */
.L_x_32:
[----:B------:R-:W-:Y:S01]  /*2960*/  R2UR UR5, R160 ;  /* 0x00000000a00572ca */ /* 0x000fe200000e0000 */
[----:B------:R-:W-:Y:S01]  /*2970*/  UMOV UR31, UR38 ;  /* 0x00000026001f7c82 */ /* 0x000fe20008000000 */
[----:B------:R-:W-:Y:S02]  /*2980*/  R2UR UR4, R135 ;  /* 0x00000000870472ca */ /* 0x000fe400000e0000 */
[----:B------:R-:W-:Y:S02]  /*2990*/  PLOP3.LUT P1, PT, PT, PT, PT, 0x80, 0x8 ;  /* 0x000000000008781c */ /* 0x000fe40003f2f070 */
[----:B------:R-:W-:-:S07]  /*29a0*/  LOP3.LUT R2, R2, 0x1, RZ, 0x3c, !PT ;  /* 0x0000000102027812 */ /* 0x000fce00078e3cff */
[----:B------:R-:W-:Y:S02]  /*29b0*/  UIADD3 UR50, UPT, UPT, UR49, UR5, URZ ;  /* 0x0000000531327290 */ /* 0x000fe4000fffe0ff */
[----:B------:R-:W-:Y:S01]  /*29c0*/  UIADD3 UR24, UPT, UPT, UR48, UR4, URZ ;  /* 0x0000000430187290 */ /* 0x000fe2000fffe0ff */
[----:B------:R-:W-:Y:S11]  /*29d0*/  BRA.U UP1, `(.L_x_33) ;  /* 0xffffffe901e07547 */ /* 0x000ff6000b83ffff */
[----:B------:R-:W-:Y:S01]  /*29e0*/  UIADD3 UR36, UPT, UPT, UR36, 0x60, URZ ;  /* 0x0000006024247890 */ /* 0x000fe2000fffe0ff */
[----:B------:R-:W-:-:S03]  /*29f0*/  MOV R3, UR26 ;  /* 0x0000001a00037c02 */ /* 0x000fc60008000f00 */
[----:B------:R-:W-:Y:S01]  /*2a00*/  ULEA UR4, UR30, UR36, 0x3 ;  /* 0x000000241e047291 */ /* 0x000fe2000f8e18ff */
[----:B------:R-:W-:-:S08]  /*2a10*/  SHF.L.U32 R3, R3, 0x1f, RZ ;  /* 0x0000001f03037819 */ /* 0x000fd000000006ff */
[----:B------:R-:W1:Y:S02]  /*2a20*/  SYNCS.PHASECHK.TRANS64.TRYWAIT P0, [UR4], R3 ;  /* 0x00000003ff0075a7 */ /* 0x000e640008001104 */
[----:B-1----:R-:W-:Y:S05]  /*2a30*/  @!P0 BRA `(.L_x_34) ;  /* 0x0000006800488947 */ /* 0x002fea0003800000 */
.L_x_112:
[----:B------:R-:W-:-:S04]  /*2a40*/  UIADD3 UR4, UPT, UPT, UR30, 0x1, URZ ;  /* 0x000000011e047890 */ /* 0x000fc8000fffe0ff */
[----:B------:R-:W-:-:S04]  /*2a50*/  UISETP.NE.AND UP0, UPT, UR4, 0xc, UPT ;  /* 0x0000000c0400788c */ /* 0x000fc8000bf05270 */
[----:B------:R-:W-:Y:S02]  /*2a60*/  USEL UR5, URZ, 0x1, UP0 ;  /* 0x00000001ff057887 */ /* 0x000fe40008000000 */
[----:B------:R-:W-:Y:S02]  /*2a70*/  USEL UR4, UR4, URZ, UP0 ;  /* 0x000000ff04047287 */ /* 0x000fe40008000000 */
[----:B------:R-:W-:Y:S02]  /*2a80*/  ULOP3.LUT UR6, UR26, UR5, URZ, 0x3c, !UPT ;  /* 0x000000051a067292 */ /* 0x000fe4000f8e3cff */
[----:B------:R-:W-:-:S04]  /*2a90*/  ULEA UR5, UR4, UR36, 0x3 ;  /* 0x0000002404057291 */ /* 0x000fc8000f8e18ff */
[----:B-1----:R-:W-:-:S04]  /*2aa0*/  MOV R3, UR6 ;  /* 0x0000000600037c02 */ /* 0x002fc80008000f00 */
[----:B------:R-:W-:-:S04]  /*2ab0*/  SHF.L.U32 R3, R3, 0x1f, RZ ;  /* 0x0000001f03037819 */ /* 0x000fc800000006ff */
[----:B------:R-:W1:Y:S02]  /*2ac0*/  SYNCS.PHASECHK.TRANS64.TRYWAIT P0, [UR5], R3 ;  /* 0x00000003ff0075a7 */ /* 0x000e640008001105 */
[----:B-1----:R-:W-:Y:S05]  /*2ad0*/  @!P0 BRA `(.L_x_35) ;  /* 0x0000006800388947 */ /* 0x002fea0003800000 */
.L_x_114:
        /* <DEDUP_REMOVED lines=10> */
.L_x_116:
        /* <DEDUP_REMOVED lines=10> */
.L_x_118:
        /* <DEDUP_REMOVED lines=10> */
.L_x_120:
        /* <DEDUP_REMOVED lines=10> */
.L_x_122:
        /* <DEDUP_REMOVED lines=10> */
.L_x_124:
        /* <DEDUP_REMOVED lines=10> */
.L_x_126:
        /* <DEDUP_REMOVED lines=10> */
.L_x_128:
        /* <DEDUP_REMOVED lines=10> */
.L_x_130:
        /* <DEDUP_REMOVED lines=10> */
.L_x_132:
[----:B------:R-:W-:-:S04]  /*3080*/  UIADD3 UR4, UPT, UPT, UR4, 0x1, URZ ;  /* 0x0000000104047890 */ /* 0x000fc8000fffe0ff */
[----:B------:R-:W-:-:S04]  /*3090*/  UISETP.NE.AND UP0, UPT, UR4, 0xc, UPT ;  /* 0x0000000c0400788c */ /* 0x000fc8000bf05270 */
[----:B------:R-:W-:Y:S02]  /*30a0*/  USEL UR5, URZ, 0x1, UP0 ;  /* 0x00000001ff057887 */ /* 0x000fe40008000000 */
[----:B------:R-:W-:Y:S02]  /*30b0*/  USEL UR4, UR4, URZ, UP0 ;  /* 0x000000ff04047287 */ /* 0x000fe40008000000 */
[----:B------:R-:W-:Y:S02]  /*30c0*/  ULOP3.LUT UR5, UR6, UR5, URZ, 0x3c, !UPT ;  /* 0x0000000506057292 */ /* 0x000fe4000f8e3cff */
[----:B------:R-:W-:-:S04]  /*30d0*/  ULEA UR4, UR4, UR36, 0x3 ;  /* 0x0000002404047291 */ /* 0x000fc8000f8e18ff */
[----:B------:R-:W-:Y:S02]  /*30e0*/  IMAD.U32 R2, RZ, RZ, UR5 ;  /* 0x00000005ff027e24 */ /* 0x000fe4000f8e00ff */
[----:B-1----:R-:W-:-:S03]  /*30f0*/  MOV R0, UR4 ;  /* 0x0000000400007c02 */ /* 0x002fc60008000f00 */
[----:B------:R-:W-:-:S07]  /*3100*/  SHF.L.U32 R3, R2, 0x1f, RZ ;  /* 0x0000001f02037819 */ /* 0x000fce00000006ff */
.L_x_45:
[----:B-1----:R1:W2:Y:S02]  /*3110*/  SYNCS.PHASECHK.TRANS64.TRYWAIT P0, [R0+URZ], R3 ;  /* 0x00000003000075a7 */ /* 0x0022a400080011ff */
[----:B--2---:R-:W-:Y:S05]  /*3120*/  @!P0 NANOSLEEP.SYNCS 0x989680 ;  /* 0x009896800000895d */ /* 0x004fea0003900000 */
[----:B------:R-:W2:Y:S02]  /*3130*/  @!P0 SYNCS.PHASECHK.TRANS64 P0, [R0+URZ], R3 ;  /* 0x00000003000085a7 */ /* 0x000ea400080010ff */
[----:B--2---:R-:W-:Y:S05]  /*3140*/  @P0 EXIT ;  /* 0x000000000000094d */ /* 0x004fea0003800000 */
[----:B------:R-:W-:Y:S05]  /*3150*/  BRA `(.L_x_45) ;  /* 0xfffffffc00ec7947 */ /* 0x000fea000383ffff */
.L_x_17:
[----:B------:R-:W2:Y:S02]  /*3160*/  S2UR UR4, SR_CgaCtaId ;  /* 0x00000000000479c3 */ /* 0x000ea40000008800 */
[----:B--2---:R-:W-:-:S04]  /*3170*/  UISETP.NE.AND UP0, UPT, UR4, URZ, UPT ;  /* 0x000000ff0400728c */ /* 0x004fc8000bf05270 */
[----:B------:R-:W-:-:S09]  /*3180*/  UISETP.NE.OR UP0, UPT, UR18, 0x1, UP0 ;  /* 0x000000011200788c */ /* 0x000fd20008705670 */
[----:B------:R-:W-:Y:S05]  /*3190*/  BRA.U UP0, `(.L_x_46) ;  /* 0x0000000100b47547 */ /* 0x000fea000b800000 */
[----:B------:R-:W2:Y:S01]  /*31a0*/  S2UR UR5, SR_CgaCtaId ;  /* 0x00000000000579c3 */ /* 0x000ea20000008800 */
[----:B------:R-:W-:Y:S01]  /*31b0*/  UMOV UR4, 0x400 ;  /* 0x0000040000047882 */ /* 0x000fe20000000000 */
[----:B------:R-:W-:Y:S01]  /*31c0*/  HFMA2 R3, -RZ, RZ, 0, 5.9604644775390625e-08 ;  /* 0x00000001ff037431 */ /* 0x000fe200000001ff */
[----:B------:R-:W-:Y:S01]  /*31d0*/  ISETP.NE.AND P0, PT, R0, RZ, PT ;  /* 0x000000ff0000720c */ /* 0x000fe20003f05270 */
[----:B------:R-:W-:Y:S01]  /*31e0*/  IMAD.MOV.U32 R8, RZ, RZ, RZ ;  /* 0x000000ffff087224 */ /* 0x000fe200078e00ff */
[----:B--2---:R-:W-:-:S04]  /*31f0*/  ULEA UR4, UR5, UR4, 0x18 ;  /* 0x0000000405047291 */ /* 0x004fc8000f8ec0ff */
[----:B------:R-:W-:Y:S02]  /*3200*/  UIADD3 UR5, UPT, UPT, UR4, 0xf8, URZ ;  /* 0x000000f804057890 */ /* 0x000fe4000fffe0ff */
[----:B------:R-:W-:Y:S02]  /*3210*/  UIADD3 UR8, UPT, UPT, UR4, 0xf0, URZ ;  /* 0x000000f004087890 */ /* 0x000fe4000fffe0ff */
[----:B------:R-:W-:-:S12]  /*3220*/  UPRMT UR5, URZ, 0x654, UR5 ;  /* 0x00000654ff057896 */ /* 0x000fd80008000005 */
.L_x_49:
[----:B------:R-:W-:Y:S01]  /*3230*/  SHF.L.U32 R7, R3, 0x1f, RZ ;  /* 0x0000001f03077819 */ /* 0x000fe200000006ff */
[----:B------:R-:W-:Y:S02]  /*3240*/  IMAD.U32 R9, RZ, RZ, UR8 ;  /* 0x00000008ff097e24 */ /* 0x000fe4000f8e00ff */
[----:B------:R-:W-:Y:S01]  /*3250*/  @!P0 IMAD.MOV.U32 R5, RZ, RZ, 0x10 ;  /* 0x00000010ff058424 */ /* 0x000fe200078e00ff */
[----:B------:R-:W2:Y:S02]  /*3260*/  SYNCS.PHASECHK.TRANS64.TRYWAIT P1, [UR4+0xf8], R7 ;  /* 0x0000f807ff0075a7 */ /* 0x000ea40008021104 */
[----:B------:R-:W-:-:S04]  /*3270*/  PRMT R9, R0, 0x654, R9 ;  /* 0x0000065400097816 */ /* 0x000fc80000000009 */
[----:B------:R-:W-:Y:S01]  /*3280*/  SEL R2, R9, R2, !P0 ;  /* 0x0000000209027207 */ /* 0x000fe20004000000 */
[----:B--2---:R-:W-:Y:S06]  /*3290*/  @!P1 BRA `(.L_x_47) ;  /* 0x0000006400389947 */ /* 0x004fec0003800000 */
.L_x_134:
[----:B------:R-:W-:Y:S01]  /*32a0*/  UIADD3 UR6, UPT, UPT, UR4, 0x130, URZ ;  /* 0x0000013004067890 */ /* 0x000fe2000fffe0ff */
[----:B------:R3:W-:Y:S01]  /*32b0*/  @!P0 SYNCS.ARRIVE.TRANS64.RED RZ, [R2+URZ], R5 ;  /* 0x0000000502ff89a7 */ /* 0x0007e200080004ff */
[----:B------:R-:W-:Y:S01]  /*32c0*/  UIADD3 UR7, UPT, UPT, UR4, 0xf0, URZ ;  /* 0x000000f004077890 */ /* 0x000fe2000fffe0ff */
[----:B------:R-:W-:-:S08]  /*32d0*/  LOP3.LUT R3, R3, 0x1, RZ, 0x3c, !PT ;  /* 0x0000000103037812 */ /* 0x000fd000078e3cff */
[----:B------:R-:W-:Y:S06]  /*32e0*/  UGETNEXTWORKID.BROADCAST [UR6], [UR7] ;  /* 0x00000000060073ca */ /* 0x000fec0008000100 */
[----:B---3--:R-:W-:-:S04]  /*32f0*/  SHF.L.U32 R5, R8, 0x1f, RZ ;  /* 0x0000001f08057819 */ /* 0x008fc800000006ff */
[----:B------:R-:W3:Y:S02]  /*3300*/  SYNCS.PHASECHK.TRANS64.TRYWAIT P1, [UR4+0xf0], R5 ;  /* 0x0000f005ff0075a7 */ /* 0x000ee40008021104 */
[----:B---3--:R-:W-:Y:S05]  /*3310*/  @!P1 BRA `(.L_x_48) ;  /* 0x0000006400309947 */ /* 0x008fea0003800000 */
.L_x_136:
[----:B--2---:R-:W2:Y:S01]  /*3320*/  LDS.128 R4, [UR4+0x130] ;  /* 0x00013004ff047984 */ /* 0x004ea20008000c00 */
[----:B------:R-:W-:Y:S01]  /*3330*/  LOP3.LUT R8, R8, 0x1, RZ, 0x3c, !PT ;  /* 0x0000000108087812 */ /* 0x000fe200078e3cff */
[----:B------:R-:W-:Y:S01]  /*3340*/  @!PT LDS RZ, [RZ] ;  /* 0x00000000fffff984 */ /* 0x000fe20000000800 */
[----:B------:R-:W-:Y:S01]  /*3350*/  @!PT LDS RZ, [RZ] ;  /* 0x00000000fffff984 */ /* 0x000fe20000000800 */
[----:B------:R-:W-:Y:S01]  /*3360*/  @!PT LDS RZ, [RZ] ;  /* 0x00000000fffff984 */ /* 0x000fe20000000800 */
[----:B------:R-:W-:Y:S01]  /*3370*/  @!PT LDS RZ, [RZ] ;  /* 0x00000000fffff984 */ /* 0x000fe20000000800 */
[----:B------:R3:W-:Y:S06]  /*3380*/  MEMBAR.ALL.CTA ;  /* 0x0000000000007992 */ /* 0x0007ec0000008000 */
[----:B---3--:R-:W3:Y:S02]  /*3390*/  FENCE.VIEW.ASYNC.S ;  /* 0x00000000000073c6 */ /* 0x008ee40000000000 */
[----:B---3--:R-:W-:Y:S01]  /*33a0*/  SYNCS.ARRIVE.TRANS64.RED.A1T0 RZ, [UR5], RZ ;  /* 0x000000ffffff79a7 */ /* 0x008fe20008100405 */
[----:B--2---:R-:W-:-:S13]  /*33b0*/  LOP3.LUT P1, RZ, R6, 0x1, RZ, 0xc0, !PT ;  /* 0x0000000106ff7812 */ /* 0x004fda000782c0ff */
[----:B------:R-:W-:Y:S05]  /*33c0*/  @P1 BRA `(.L_x_49) ;  /* 0xfffffffc00981947 */ /* 0x000fea000383ffff */
[----:B------:R-:W-:-:S04]  /*33d0*/  SHF.L.U32 R0, R3, 0x1f, RZ ;  /* 0x0000001f03007819 */ /* 0x000fc800000006ff */
[----:B------:R-:W2:Y:S02]  /*33e0*/  SYNCS.PHASECHK.TRANS64 P0, [UR4+0xf8], R0 ;  /* 0x0000f800ff0075a7 */ /* 0x000ea40008001004 */
[----:B-12---:R-:W-:Y:S05]  /*33f0*/  @P0 EXIT ;  /* 0x000000000000094d */ /* 0x006fea0003800000 */
[----:B------:R-:W-:-:S07]  /*3400*/  MOV R0, UR4 ;  /* 0x0000000400007c02 */ /* 0x000fce0008000f00 */
.L_x_50:
[----:B-1----:R-:W-:-:S04]  /*3410*/  SHF.L.U32 R5, R3, 0x1f, RZ ;  /* 0x0000001f03057819 */ /* 0x002fc800000006ff */
[----:B------:R1:W2:Y:S03]  /*3420*/  SYNCS.PHASECHK.TRANS64.TRYWAIT P0, [R0+URZ+0xf8], R5 ;  /* 0x0000f805000075a7 */ /* 0x0002a600080011ff */
[----:B--2---:R-:W-:Y:S05]  /*3430*/  @!P0 NANOSLEEP.SYNCS 0x989680 ;  /* 0x009896800000895d */ /* 0x004fea0003900000 */
[----:B------:R-:W2:Y:S02]  /*3440*/  @!P0 SYNCS.PHASECHK.TRANS64 P0, [R0+URZ+0xf8], R5 ;  /* 0x0000f805000085a7 */ /* 0x000ea400080010ff */
[----:B--2---:R-:W-:Y:S05]  /*3450*/  @P0 EXIT ;  /* 0x000000000000094d */ /* 0x004fea0003800000 */
[----:B------:R-:W-:Y:S05]  /*3460*/  BRA `(.L_x_50) ;  /* 0xfffffffc00e87947 */ /* 0x000fea000383ffff */
.L_x_46:
[----:B------:R-:W-:-:S09]  /*3470*/  UISETP.NE.AND UP0, UPT, UR18, URZ, UPT ;  /* 0x000000ff1200728c */ /* 0x000fd2000bf05270 */
[----:B------:R-:W-:Y:S05]  /*3480*/  BRA.U UP0, `(.L_x_51) ;  /* 0x0000000d00487547 */ /* 0x000fea000b800000 */
[----:B------:R-:W2:Y:S01]  /*3490*/  S2UR UR7, SR_CgaCtaId ;  /* 0x00000000000779c3 */ /* 0x000ea20000008800 */
[----:B------:R-:W-:Y:S01]  /*34a0*/  UMOV UR4, 0x40 ;  /* 0x0000004000047882 */ /* 0x000fe20000000000 */
[----:B------:R-:W-:Y:S01]  /*34b0*/  NOP ;  /* 0x0000000000007918 */ /* 0x000fe20000000000 */
[----:B------:R-:W-:Y:S01]  /*34c0*/  UMOV UR6, 0x400 ;  /* 0x0000040000067882 */ /* 0x000fe20000000000 */
[----:B--2---:R-:W-:Y:S02]  /*34d0*/  ULEA UR5, UR7, UR4, 0x18 ;  /* 0x0000000407057291 */ /* 0x004fe4000f8ec0ff */
[----:B------:R-:W-:-:S07]  /*34e0*/  ULEA UR6, UR7, UR6, 0x18 ;  /* 0x0000000607067291 */ /* 0x000fce000f8ec0ff */
[----:B------:R-:W2:Y:S02]  /*34f0*/  LDS.U8 R0, [UR5+0x1c] ;  /* 0x00001c05ff007984 */ /* 0x000ea40008000000 */
[----:B--2---:R-:W-:-:S13]  /*3500*/  ISETP.NE.AND P0, PT, R0, RZ, PT ;  /* 0x000000ff0000720c */ /* 0x004fda0003f05270 */
[----:B------:R-:W-:Y:S05]  /*3510*/  @P0 BRA `(.L_x_52) ;  /* 0x0000000000580947 */ /* 0x000fea0003800000 */
[----:B------:R-:W-:-:S13]  /*3520*/  ELECT P0, URZ, PT ;  /* 0x0000000000ff782f */ /* 0x000fda0003800000 */
[----:B------:R-:W-:Y:S05]  /*3530*/  @!P0 BRA `(.L_x_53) ;  /* 0x0000000000608947 */ /* 0x000fea0003800000 */
[----:B------:R-:W-:Y:S01]  /*3540*/  UMOV UR4, 0x10 ;  /* 0x0000001000047882 */ /* 0x000fe20000000000 */
[----:B------:R-:W-:Y:S01]  /*3550*/  HFMA2 R0, -RZ, RZ, 0, 5.9604644775390625e-08 ;  /* 0x00000001ff007431 */ /* 0x000fe200000001ff */
[----:B------:R-:W-:-:S03]  /*3560*/  MOV R2, 0xffff ;  /* 0x0000ffff00027802 */ /* 0x000fc60000000f00 */
[----:B------:R-:W-:Y:S04]  /*3570*/  DEPBAR.LE SB2, 0x36 ;  /* 0x0000ad800000791a */ /* 0x000fe80000000000 */
[----:B------:R-:W2:Y:S02]  /*3580*/  UTCATOMSWS.FIND_AND_SET.ALIGN UP0, UR4, UR4 ;  /* 0x00000004000475e3 */ /* 0x000ea40008000800 */
[----:B--2---:R-:W-:Y:S01]  /*3590*/  MOV R3, UR4 ;  /* 0x0000000400037c02 */ /* 0x004fe20008000f00 */
[----:B------:R-:W-:Y:S06]  /*35a0*/  BRA.U UP0, `(.L_x_54) ;  /* 0x0000000100187547 */ /* 0x000fec000b800000 */
.L_x_55:
[----:B------:R-:W-:Y:S05]  /*35b0*/  NANOSLEEP 0x64 ;  /* 0x000000640000795d */ /* 0x000fea0003800000 */
[----:B------:R-:W-:-:S05]  /*35c0*/  UMOV UR4, 0x10 ;  /* 0x0000001000047882 */ /* 0x000fca0000000000 */
[----:B------:R-:W-:Y:S04]  /*35d0*/  DEPBAR.LE SB2, 0x36 ;  /* 0x0000ad800000791a */ /* 0x000fe80000000000 */
[----:B------:R-:W2:Y:S02]  /*35e0*/  UTCATOMSWS.FIND_AND_SET.ALIGN UP0, UR4, UR4 ;  /* 0x00000004000475e3 */ /* 0x000ea40008000800 */
[----:B--2---:R-:W-:Y:S01]  /*35f0*/  MOV R3, UR4 ;  /* 0x0000000400037c02 */ /* 0x004fe20008000f00 */
[----:B------:R-:W-:Y:S05]  /*3600*/  BRA.U !UP0, `(.L_x_55) ;  /* 0xfffffffd08e87547 */ /* 0x000fea000b83ffff */
.L_x_54:
[-C--:B------:R-:W-:Y:S02]  /*3610*/  SHF.L.U32 R2, R2, R3.reuse, RZ ;  /* 0x0000000302027219 */ /* 0x080fe400000006ff */
[----:B------:R-:W-:Y:S01]  /*3620*/  SHF.L.U32 R0, R0, R3, RZ ;  /* 0x0000000300007219 */ /* 0x000fe200000006ff */
[----:B------:R-:W-:Y:S02]  /*3630*/  IMAD.SHL.U32 R3, R3, 0x20, RZ ;  /* 0x0000002003037824 */ /* 0x000fe400078e00ff */
[----:B------:R2:W-:Y:S04]  /*3640*/  ATOMS.OR RZ, [UR5+0x14], R2 ;  /* 0x00001402ffff798c */ /* 0x0005e8000b000005 */
[----:B------:R2:W-:Y:S04]  /*3650*/  ATOMS.OR RZ, [UR5+0x18], R0 ;  /* 0x00001800ffff798c */ /* 0x0005e8000b000005 */
[----:B------:R2:W-:Y:S01]  /*3660*/  STS [UR6+0x140], R3 ;  /* 0x00014003ff007988 */ /* 0x0005e20008000806 */
[----:B------:R-:W-:Y:S05]  /*3670*/  BRA `(.L_x_53) ;  /* 0x0000000000107947 */ /* 0x000fea0003800000 */
.L_x_52:
[----:B------:R-:W-:Y:S02]  /*3680*/  MOV R0, 0xffffffff ;  /* 0xffffffff00007802 */ /* 0x000fe40000000f00 */
[----:B------:R-:W-:-:S03]  /*3690*/  MOV R2, 0x36c0 ;  /* 0x000036c000027802 */ /* 0x000fc60000000f00 */
[----:B------:R2:W-:Y:S04]  /*36a0*/  STS [UR6+0x140], R0 ;  /* 0x00014000ff007988 */ /* 0x0005e80008000806 */
[----:B-12--5:R-:W-:Y:S05]  /*36b0*/  CALL.REL.NOINC `($__internal_1_$__cuda_sm10x_tcgen05_guardrail_trap_phase_invalid_during_alloc) ;  /* 0x0000006400b07944 */ /* 0x026fea0003c00000 */
.L_x_53:
[----:B------:R-:W-:Y:S05]  /*36c0*/  WARPSYNC.ALL ;  /* 0x0000000000007948 */ /* 0x000fea0003800000 */
[----:B------:R-:W3:Y:S01]  /*36d0*/  S2UR UR4, SR_CgaCtaId ;  /* 0x00000000000479c3 */ /* 0x000ee20000008800 */
[----:B------:R-:W-:Y:S01]  /*36e0*/  UMOV UR18, 0x400 ;  /* 0x0000040000127882 */ /* 0x000fe20000000000 */
[----:B------:R-:W-:-:S06]  /*36f0*/  NOP ;  /* 0x0000000000007918 */ /* 0x000fcc0000000000 */
[----:B------:R-:W-:Y:S06]  /*3700*/  BAR.ARV 0x6, 0xa0 ;  /* 0x0182800000007b1d */ /* 0x000fec0000002000 */
[----:B------:R-:W4:Y:S01]  /*3710*/  LDCU.64 UR6, c[0x0][0x388] ;  /* 0x00007100ff0677ac */ /* 0x000f220008000a00 */
[----:B------:R-:W-:Y:S01]  /*3720*/  IMAD.MOV.U32 R8, RZ, RZ, 0x1 ;  /* 0x00000001ff087424 */ /* 0x000fe200078e00ff */
[----:B------:R-:W1:Y:S01]  /*3730*/  LDCU.64 UR8, c[0x0][0x390] ;  /* 0x00007200ff0877ac */ /* 0x000e620008000a00 */
[----:B------:R-:W-:Y:S01]  /*3740*/  UMOV UR21, URZ ;  /* 0x000000ff00157c82 */ /* 0x000fe20008000000 */
[----:B------:R-:W-:Y:S01]  /*3750*/  UMOV UR17, URZ ;  /* 0x000000ff00117c82 */ /* 0x000fe20008000000 */
[----:B---3--:R-:W-:Y:S01]  /*3760*/  ULEA UR18, UR4, UR18, 0x18 ;  /* 0x0000001204127291 */ /* 0x008fe2000f8ec0ff */
[----:B------:R-:W-:Y:S01]  /*3770*/  UMOV UR26, 0x0 ;  /* 0x00000000001a7882 */ /* 0x000fe20000000000 */
[----:B------:R-:W-:Y:S01]  /*3780*/  UMOV UR27, 0x8200010 ;  /* 0x08200010001b7882 */ /* 0x000fe20000000000 */
[----:B------:R-:W-:Y:S01]  /*3790*/  UMOV UR24, 0x0 ;  /* 0x0000000000187882 */ /* 0x000fe20000000000 */
[----:B------:R-:W-:Y:S01]  /*37a0*/  UMOV UR25, 0x8200010 ;  /* 0x0820001000197882 */ /* 0x000fe20000000000 */
[----:B----4-:R-:W-:-:S04]  /*37b0*/  UIADD3 UR4, UPT, UPT, UR6, 0x3f, URZ ;  /* 0x0000003f06047890 */ /* 0x010fc8000fffe0ff */
[----:B------:R-:W2:Y:S01]  /*37c0*/  LDS R9, [UR18+0x140] ;  /* 0x00014012ff097984 */ /* 0x000ea20008000800 */
[----:B------:R-:W-:Y:S02]  /*37d0*/  UIADD3 UR6, UPT, UPT, UR18, 0x8400, URZ ;  /* 0x0000840012067890 */ /* 0x000fe4000fffe0ff */
[----:B------:R-:W-:Y:S02]  /*37e0*/  USHF.R.S32.HI UR5, URZ, 0x1f, UR4 ;  /* 0x0000001fff057899 */ /* 0x000fe40008011404 */
[----:B------:R-:W-:Y:S02]  /*37f0*/  USHF.R.U32.HI UR6, URZ, 0x4, UR6 ;  /* 0x00000004ff067899 */ /* 0x000fe40008011606 */
[----:B------:R-:W-:Y:S02]  /*3800*/  ULEA.HI UR4, UR5, UR4, URZ, 0x6 ;  /* 0x0000000405047291 */ /* 0x000fe4000f8f30ff */
[----:B------:R-:W-:Y:S02]  /*3810*/  UIADD3 UR5, UPT, UPT, UR18, 0x20400, URZ ;  /* 0x0002040012057890 */ /* 0x000fe4000fffe0ff */
[----:B------:R-:W-:-:S02]  /*3820*/  USHF.R.S32.HI UR4, URZ, 0x6, UR4 ;  /* 0x00000006ff047899 */ /* 0x000fc40008011404 */
[----:B------:R-:W-:Y:S02]  /*3830*/  USHF.R.U32.HI UR5, URZ, 0x4, UR5 ;  /* 0x00000004ff057899 */ /* 0x000fe40008011605 */
[----:B------:R-:W-:Y:S02]  /*3840*/  UIMAD UR4, UR4, UR7, URZ ;  /* 0x00000007040472a4 */ /* 0x000fe4000f8e02ff */
[----:B------:R-:W-:Y:S02]  /*3850*/  ULOP3.LUT UR6, UR6, 0x3fff, URZ, 0xc0, !UPT ;  /* 0x00003fff06067892 */ /* 0x000fe4000f8ec0ff */
[----:B-1----:R-:W-:Y:S02]  /*3860*/  UIMAD UR4, UR4, UR8, URZ ;  /* 0x00000008040472a4 */ /* 0x002fe4000f8e02ff */
[----:B------:R-:W-:Y:S02]  /*3870*/  ULOP3.LUT UR5, UR5, 0x3fff, URZ, 0xc0, !UPT ;  /* 0x00003fff05057892 */ /* 0x000fe4000f8ec0ff */
[----:B------:R-:W-:-:S02]  /*3880*/  UIMAD UR7, UR4, UR9, URZ ;  /* 0x00000009040772a4 */ /* 0x000fc4000f8e02ff */
[----:B------:R-:W-:Y:S02]  /*3890*/  UIADD3 UR4, UPT, UPT, UR18, 0xf8, URZ ;  /* 0x000000f812047890 */ /* 0x000fe4000fffe0ff */
[----:B------:R-:W-:Y:S02]  /*38a0*/  ULOP3.LUT UR19, UR6, 0x10000, URZ, 0xfc, !UPT ;  /* 0x0001000006137892 */ /* 0x000fe4000f8efcff */
[----:B------:R-:W-:Y:S02]  /*38b0*/  UPRMT UR23, URZ, 0x654, UR4 ;  /* 0x00000654ff177896 */ /* 0x000fe40008000004 */
[----:B------:R-:W-:Y:S02]  /*38c0*/  ULOP3.LUT UR20, UR5, 0x10000, URZ, 0xfc, !UPT ;  /* 0x0001000005147892 */ /* 0x000fe4000f8efcff */
[----:B------:R-:W-:Y:S02]  /*38d0*/  UIADD3 UR28, UPT, UPT, UR7, -0x1, URZ ;  /* 0xffffffff071c7890 */ /* 0x000fe4000fffe0ff */
[----:B------:R-:W-:Y:S01]  /*38e0*/  UISETP.GE.AND UP3, UPT, UR7, 0x1, UPT ;  /* 0x000000010700788c */ /* 0x000fe2000bf66270 */
[C---:B--2---:R-:W-:Y:S01]  /*38f0*/  VIADD R3, R9.reuse, 0x80 ;  /* 0x0000008009037836 */ /* 0x044fe20000000000 */
[----:B------:R-:W-:-:S04]  /*3900*/  LOP3.LUT R2, R9, 0xffff, RZ, 0xc0, !PT ;  /* 0x0000ffff09027812 */ /* 0x000fc800078ec0ff */
[----:B------:R-:W-:-:S05]  /*3910*/  LOP3.LUT R3, R3, 0xffff, RZ, 0xc0, !PT ;  /* 0x0000ffff03037812 */ /* 0x000fca00078ec0ff */
[----:B------:R1:W-:Y:S02]  /*3920*/  STL.64 [R1], R2 ;  /* 0x0000000201007387 */ /* 0x0003e40000100a00 */
[----:B-1----:R-:W-:-:S07]  /*3930*/  CS2R R2, SRZ ;  /* 0x0000000000027805 */ /* 0x002fce000001ff00 */
.L_x_62:
[----:B-1----:R-:W-:-:S04]  /*3940*/  SHF.L.U32 R5, R3, 0x1f, RZ ;  /* 0x0000001f03057819 */ /* 0x002fc800000006ff */
[----:B------:R-:W1:Y:S02]  /*3950*/  SYNCS.PHASECHK.TRANS64.TRYWAIT P0, [UR18+0xf0], R5 ;  /* 0x0000f005ff0075a7 */ /* 0x000e640008001112 */
[----:B-12-4-:R-:W-:Y:S05]  /*3960*/  @!P0 BRA `(.L_x_56) ;  /* 0x0000005c00b48947 */ /* 0x016fea0003800000 */
.L_x_138:
[----:B-1----:R-:W1:Y:S01]  /*3970*/  LDS.128 R4, [UR18+0x130] ;  /* 0x00013012ff047984 */ /* 0x002e620008000c00 */
[----:B------:R-:W-:Y:S01]  /*3980*/  ULEA UR22, UR21, UR18, 0x3 ;  /* 0x0000001215167291 */ /* 0x000fe2000f8e18ff */
[----:B------:R-:W-:Y:S01]  /*3990*/  SHF.L.U32 R0, R8, 0x1f, RZ ;  /* 0x0000001f08007819 */ /* 0x000fe200000006ff */
[----:B------:R-:W-:Y:S01]  /*39a0*/  @!PT LDS RZ, [RZ] ;  /* 0x00000000fffff984 */ /* 0x000fe20000000800 */
[----:B------:R-:W-:Y:S01]  /*39b0*/  @!PT LDS RZ, [RZ] ;  /* 0x00000000fffff984 */ /* 0x000fe20000000800 */
[----:B------:R-:W-:Y:S01]  /*39c0*/  @!PT LDS RZ, [RZ] ;  /* 0x00000000fffff984 */ /* 0x000fe20000000800 */
[----:B------:R-:W-:Y:S01]  /*39d0*/  @!PT LDS RZ, [RZ] ;  /* 0x00000000fffff984 */ /* 0x000fe20000000800 */
[----:B------:R2:W-:Y:S06]  /*39e0*/  MEMBAR.ALL.CTA ;  /* 0x0000000000007992 */ /* 0x0005ec0000008000 */
[----:B--2---:R-:W2:Y:S02]  /*39f0*/  FENCE.VIEW.ASYNC.S ;  /* 0x00000000000073c6 */ /* 0x004ea40000000000 */
[----:B--2---:R-:W-:Y:S01]  /*3a00*/  SYNCS.ARRIVE.TRANS64.RED.A1T0 RZ, [UR23], RZ ;  /* 0x000000ffffff79a7 */ /* 0x004fe20008100417 */
[----:B------:R-:W2:Y:S01]  /*3a10*/  SYNCS.PHASECHK.TRANS64.TRYWAIT P0, [UR22+0x110], R0 ;  /* 0x00011000ff0075a7 */ /* 0x000ea20008001116 */
[----:B-1----:R-:W-:Y:S01]  /*3a20*/  LOP3.LUT P2, RZ, R6, 0x1, RZ, 0xc0, !PT ;  /* 0x0000000106ff7812 */ /* 0x002fe2000784c0ff */
[----:B--2---:R-:W-:-:S12]  /*3a30*/  @!P0 BRA `(.L_x_57) ;  /* 0x0000005c00988947 */ /* 0x004fd80003800000 */
.L_x_140:
[----:B------:R-:W-:Y:S05]  /*3a40*/  BRA.U !UP3, `(.L_x_58) ;  /* 0x000000010bc87547 */ /* 0x000fea000b800000 */
[----:B-1----:R-:W-:Y:S01]  /*3a50*/  IMAD.U32 R0, RZ, RZ, UR21 ;  /* 0x00000015ff007e24 */ /* 0x002fe2000f8e00ff */
[----:B------:R-:W-:-:S04]  /*3a60*/  ULEA UR4, UR17, UR18, 0x3 ;  /* 0x0000001211047291 */ /* 0x000fc8000f8e18ff */
[----:B------:R-:W-:Y:S02]  /*3a70*/  LEA R4, R0, R1, 0x2 ;  /* 0x0000000100047211 */ /* 0x000fe400078e10ff */
[----:B------:R-:W-:-:S04]  /*3a80*/  SHF.L.U32 R0, R2, 0x1f, RZ ;  /* 0x0000001f02007819 */ /* 0x000fc800000006ff */
[----:B------:R-:W5:Y:S01]  /*3a90*/  LDL R4, [R4] ;  /* 0x0000000004047983 */ /* 0x000f620000100800 */
[----:B------:R1:W2:Y:S01]  /*3aa0*/  SYNCS.PHASECHK.TRANS64.TRYWAIT P1, [UR4], R0 ;  /* 0x00000000ff0075a7 */ /* 0x0002a20008021104 */
[----:B------:R-:W-:Y:S01]  /*3ab0*/  UPLOP3.LUT UP2, UPT, UPT, UPT, UPT, 0x40, 0x4 ;  /* 0x000000000004789c */ /* 0x000fe20003f4e870 */
[----:B------:R-:W-:Y:S01]  /*3ac0*/  UMOV UR15, UR28 ;  /* 0x0000001c000f7c82 */ /* 0x000fe20008000000 */
[----:B------:R-:W-:-:S09]  /*3ad0*/  UMOV UR8, UR17 ;  /* 0x0000001100087c82 */ /* 0x000fd20008000000 */
.L_x_61:
[----:B------:R-:W-:Y:S01]  /*3ae0*/  ULEA UR16, UR8, UR18, 0x3 ;  /* 0x0000001208107291 */ /* 0x000fe2000f8e18ff */
[----:B--234-:R-:W-:Y:S11]  /*3af0*/  @P1 BRA `(.L_x_59) ;  /* 0x00000000000c1947 */ /* 0x01cff60003800000 */
[----:B------:R-:W-:Y:S04]  /*3b00*/  SHF.L.U32 R5, R2, 0x1f, RZ ;  /* 0x0000001f02057819 */ /* 0x000fe800000006ff */
[----:B------:R-:W2:Y:S02]  /*3b10*/  SYNCS.PHASECHK.TRANS64.TRYWAIT P0, [UR16], R5 ;  /* 0x00000005ff0075a7 */ /* 0x000ea40008001110 */
[----:B--2---:R-:W-:Y:S05]  /*3b20*/  @!P0 BRA `(.L_x_60) ;  /* 0x0000005c00748947 */ /* 0x004fea0003800000 */
.L_x_59:
[----:B------:R-:W-:Y:S01]  /*3b30*/  UISETP.NE.AND UP0, UPT, UR15, URZ, UPT ;  /* 0x000000ff0f00728c */ /* 0x000fe2000bf05270 */
[----:B------:R-:W-:Y:S01]  /*3b40*/  PLOP3.LUT P1, PT, PT, PT, PT, 0x80, 0x8 ;  /* 0x000000000008781c */ /* 0x000fe20003f2f070 */
[----:B------:R-:W-:Y:S02]  /*3b50*/  UIADD3 UR4, UPT, UPT, UR8, 0x1, URZ ;  /* 0x0000000108047890 */ /* 0x000fe4000fffe0ff */
[----:B------:R-:W-:Y:S02]  /*3b60*/  ULEA UR10, UR8, UR20, 0x9 ;  /* 0x00000014080a7291 */ /* 0x000fe4000f8e48ff */
[----:B------:R-:W-:Y:S01]  /*3b70*/  UISETP.NE.AND UP1, UPT, UR4, 0xc, UPT ;  /* 0x0000000c0400788c */ /* 0x000fe2000bf25270 */
[----:B------:R-:W-:Y:S01]  /*3b80*/  PLOP3.LUT P0, PT, PT, PT, UP0, 0x80, 0x8 ;  /* 0x000000000008781c */ /* 0x000fe20003f0f008 */
[----:B------:R-:W-:Y:S02]  /*3b90*/  ULEA UR8, UR8, UR19, 0x9 ;  /* 0x0000001308087291 */ /* 0x000fe4000f8e48ff */
[----:B------:R-:W-:Y:S02]  /*3ba0*/  USEL UR5, URZ, 0x1, UP1 ;  /* 0x00000001ff057887 */ /* 0x000fe40008800000 */
[----:B------:R-:W-:Y:S02]  /*3bb0*/  USEL UR17, UR4, URZ, UP1 ;  /* 0x000000ff04117287 */ /* 0x000fe40008800000 */
[----:B------:R-:W-:Y:S02]  /*3bc0*/  UIADD3 UR12, UPT, UPT, UR10, 0x2, URZ ;  /* 0x000000020a0c7890 */ /* 0x000fe4000fffe0ff */
[----:B------:R-:W-:Y:S01]  /*3bd0*/  @UP0 ULEA UR4, UR17, UR18, 0x3 ;  /* 0x0000001211040291 */ /* 0x000fe2000f8e18ff */
[----:B------:R-:W-:Y:S01]  /*3be0*/  LOP3.LUT R2, R2, UR5, RZ, 0x3c, !PT ;  /* 0x0000000502027c12 */ /* 0x000fe2000f8e3cff */
[----:B------:R-:W-:Y:S02]  /*3bf0*/  UIADD3 UR6, UPT, UPT, UR8, 0x2, URZ ;  /* 0x0000000208067890 */ /* 0x000fe4000fffe0ff */
[----:B------:R-:W-:Y:S01]  /*3c00*/  UIADD3 UR5, UPT, UPT, UR16, 0x60, URZ ;  /* 0x0000006010057890 */ /* 0x000fe2000fffe0ff */
[----:B-1----:R-:W-:Y:S01]  /*3c10*/  @P0 SHF.L.U32 R0, R2, 0x1f, RZ ;  /* 0x0000001f02000819 */ /* 0x002fe200000006ff */
[----:B------:R-:W-:Y:S01]  /*3c20*/  UMOV UR11, 0x80004020 ;  /* 0x80004020000b7882 */ /* 0x000fe20000000000 */
[----:B------:R-:W-:Y:S01]  /*3c30*/  UMOV UR9, 0x80004020 ;  /* 0x8000402000097882 */ /* 0x000fe20000000000 */
[----:B------:R-:W-:Y:S01]  /*3c40*/  UMOV UR13, 0x80004020 ;  /* 0x80004020000d7882 */ /* 0x000fe20000000000 */
[----:B------:R3:W4:Y:S01]  /*3c50*/  @P0 SYNCS.PHASECHK.TRANS64.TRYWAIT P1, [UR4], R0 ;  /* 0x00000000ff0005a7 */ /* 0x0007220008021104 */
[----:B------:R-:W-:Y:S11]  /*3c60*/  ELECT P0, URZ, PT ;  /* 0x0000000000ff782f */ /* 0x000ff60003800000 */
[----:B------:R-:W-:Y:S02]  /*3c70*/  @!UPT UIADD3 URZ, UPT, UPT, URZ, URZ, URZ ;  /* 0x000000fffffff290 */ /* 0x000fe4000fffe0ff */
[C---:B-----5:R-:W-:Y:S02]  /*3c80*/  @P0 R2UR.BROADCAST UR4, R4.reuse ;  /* 0x00000000040402ca */ /* 0x060fe400008e0000 */
[----:B------:R-:W-:Y:S11]  /*3c90*/  ELECT P0, URZ, PT ;  /* 0x0000000000ff782f */ /* 0x000ff60003800000 */
[----:B------:R-:W-:Y:S02]  /*3ca0*/  @!UPT UIADD3 URZ, UPT, UPT, URZ, URZ, URZ ;  /* 0x000000fffffff290 */ /* 0x000fe4000fffe0ff */
[----:B------:R-:W-:Y:S01]  /*3cb0*/  @P0 R2UR.BROADCAST UR14, R4 ;  /* 0x00000000040e02ca */ /* 0x000fe200008e0000 */
[----:B------:R-:W-:Y:S01]  /*3cc0*/  UMOV UR7, 0x80004020 ;  /* 0x8000402000077882 */ /* 0x000fe20000000000 */
[----:B------:R1:W-:Y:S01]  /*3cd0*/  UTCQMMA gdesc[UR8], gdesc[UR10], tmem[UR4], tmem[UR26], idesc[UR27], UP2 ;  /* 0x00ff1a0a080075ea */ /* 0x0003e20009000304 */
[----:B------:R-:W-:Y:S10]  /*3ce0*/  UPLOP3.LUT UP2, UPT, UPT, UPT, UPT, 0x80, 0x8 ;  /* 0x000000000008789c */ /* 0x000ff40003f4f070 */
[----:B------:R3:W-:Y:S01]  /*3cf0*/  UTCQMMA gdesc[UR6], gdesc[UR12], tmem[UR14], tmem[UR24], idesc[UR25], UPT ;  /* 0x00ff180c060075ea */ /* 0x0007e2000b80030e */
[----:B------:R3:W-:Y:S01]  /*3d00*/  UTCBAR [UR5], URZ ;  /* 0x000000ff050073e9 */ /* 0x0007e200080000ff */
[----:B-1----:R-:W-:Y:S02]  /*3d10*/  UIADD3 UR4, UPT, UPT, UR15, 0x1, URZ ;  /* 0x000000010f047890 */ /* 0x002fe4000fffe0ff */
[----:B------:R-:W-:Y:S02]  /*3d20*/  UIADD3 UR9, UPT, UPT, UR15, -0x1, URZ ;  /* 0xffffffff0f097890 */ /* 0x000fe4000fffe0ff */
[----:B------:R-:W-:Y:S01]  /*3d30*/  UISETP.GT.U32.AND UP0, UPT, UR4, 0x1, UPT ;  /* 0x000000010400788c */ /* 0x000fe2000bf04070 */
[----:B------:R-:W-:Y:S04]  /*3d40*/  UMOV UR8, UR17 ;  /* 0x0000001100087c82 */ /* 0x000fe80008000000 */
[----:B------:R-:W-:Y:S04]  /*3d50*/  UMOV UR15, UR9 ;  /* 0x00000009000f7c82 */ /* 0x000fe80008000000 */
[----:B------:R-:W-:Y:S05]  /*3d60*/  BRA.U UP0, `(.L_x_61) ;  /* 0xfffffffd005c7547 */ /* 0x000fea000b83ffff */
.L_x_58:
[----:B------:R-:W-:Y:S01]  /*3d70*/  UIADD3 UR4, UPT, UPT, UR21, 0x1, URZ ;  /* 0x0000000115047890 */ /* 0x000fe2000fffe0ff */
[----:B------:R-:W-:Y:S01]  /*3d80*/  LOP3.LUT R3, R3, 0x1, RZ, 0x3c, !PT ;  /* 0x0000000103037812 */ /* 0x000fe200078e3cff */
[----:B---3--:R-:W-:Y:S02]  /*3d90*/  UIADD3 UR5, UPT, UPT, UR22, 0x100, URZ ;  /* 0x0000010016057890 */ /* 0x008fe4000fffe0ff */
[----:B------:R-:W-:-:S04]  /*3da0*/  UISETP.NE.AND UP0, UPT, UR4, 0x2, UPT ;  /* 0x000000020400788c */ /* 0x000fc8000bf05270 */
[----:B------:R-:W-:Y:S02]  /*3db0*/  USEL UR6, URZ, 0x1, UP0 ;  /* 0x00000001ff067887 */ /* 0x000fe40008000000 */
[----:B------:R-:W-:Y:S01]  /*3dc0*/  USEL UR21, UR4, URZ, UP0 ;  /* 0x000000ff04157287 */ /* 0x000fe20008000000 */
[----:B------:R2:W-:Y:S03]  /*3dd0*/  UTCBAR [UR5], URZ ;  /* 0x000000ff050073e9 */ /* 0x0005e600080000ff */
[----:B------:R-:W-:Y:S01]  /*3de0*/  LOP3.LUT R8, R8, UR6, RZ, 0x3c, !PT ;  /* 0x0000000608087c12 */ /* 0x000fe2000f8e3cff */
[----:B------:R-:W-:Y:S07]  /*3df0*/  @P2 BRA `(.L_x_62) ;  /* 0xfffffff800d02947 */ /* 0x000fee000383ffff */
[----:B------:R-:W3:Y:S01]  /*3e00*/  S2UR UR6, SR_CgaCtaId ;  /* 0x00000000000679c3 */ /* 0x000ee20000008800 */
[----:B------:R-:W-:Y:S01]  /*3e10*/  ELECT P0, URZ, PT ;  /* 0x0000000000ff782f */ /* 0x000fe20003800000 */
[----:B-1----:R-:W-:Y:S01]  /*3e20*/  IMAD.MOV.U32 R0, RZ, RZ, 0x1 ;  /* 0x00000001ff007424 */ /* 0x002fe200078e00ff */
[----:B------:R-:W-:Y:S01]  /*3e30*/  UIADD3 UR18, UPT, UPT, UR18, 0x110, URZ ;  /* 0x0000011012127890 */ /* 0x000fe2000fffe0ff */
[----:B------:R-:W-:Y:S01]  /*3e40*/  SHF.L.U32 R3, R8, 0x1f, RZ ;  /* 0x0000001f08037819 */ /* 0x000fe200000006ff */
[----:B------:R-:W-:-:S03]  /*3e50*/  UMOV UR4, 0x40 ;  /* 0x0000004000047882 */ /* 0x000fc60000000000 */
[----:B------:R-:W-:Y:S01]  /*3e60*/  UVIRTCOUNT.DEALLOC.SMPOOL 0x80 ;  /* 0x000000800000784c */ /* 0x000fe20000000000 */
[----:B---3--:R-:W-:Y:S02]  /*3e70*/  ULEA UR6, UR6, UR4, 0x18 ;  /* 0x0000000406067291 */ /* 0x008fe4000f8ec0ff */
[----:B------:R-:W-:-:S07]  /*3e80*/  ULEA UR4, UR21, UR18, 0x3 ;  /* 0x0000001215047291 */ /* 0x000fce000f8e18ff */
[----:B------:R1:W-:Y:S02]  /*3e90*/  @P0 STS.U8 [UR6+0x1c], R0 ;  /* 0x00001c00ff000988 */ /* 0x0003e40008000006 */
[----:B------:R-:W3:Y:S02]  /*3ea0*/  SYNCS.PHASECHK.TRANS64.TRYWAIT P0, [UR4], R3 ;  /* 0x00000003ff0075a7 */ /* 0x000ee40008001104 */
[----:B-1-3--:R-:W-:Y:S05]  /*3eb0*/  @!P0 BRA `(.L_x_63) ;  /* 0x0000005800a88947 */ /* 0x00afea0003800000 */
.L_x_143:
[----:B------:R-:W-:-:S04]  /*3ec0*/  UIADD3 UR4, UPT, UPT, UR21, 0x1, URZ ;  /* 0x0000000115047890 */ /* 0x000fc8000fffe0ff */
[----:B------:R-:W-:-:S04]  /*3ed0*/  UISETP.NE.AND UP0, UPT, UR4, 0x2, UPT ;  /* 0x000000020400788c */ /* 0x000fc8000bf05270 */
[----:B--2---:R-:W-:Y:S02]  /*3ee0*/  USEL UR5, URZ, 0x1, UP0 ;  /* 0x00000001ff057887 */ /* 0x004fe40008000000 */
[----:B------:R-:W-:-:S04]  /*3ef0*/  USEL UR4, UR4, URZ, UP0 ;  /* 0x000000ff04047287 */ /* 0x000fc80008000000 */
[----:B------:R-:W-:Y:S01]  /*3f00*/  ULEA UR4, UR4, UR18, 0x3 ;  /* 0x0000001204047291 */ /* 0x000fe2000f8e18ff */
[----:B-1----:R-:W-:-:S04]  /*3f10*/  LOP3.LUT R3, R8, UR5, RZ, 0x3c, !PT ;  /* 0x0000000508037c12 */ /* 0x002fc8000f8e3cff */
[----:B------:R-:W-:-:S04]  /*3f20*/  SHF.L.U32 R3, R3, 0x1f, RZ ;  /* 0x0000001f03037819 */ /* 0x000fc800000006ff */
[----:B------:R-:W1:Y:S02]  /*3f30*/  SYNCS.PHASECHK.TRANS64.TRYWAIT P0, [UR4], R3 ;  /* 0x00000003ff0075a7 */ /* 0x000e640008001104 */
[----:B-1----:R-:W-:Y:S05]  /*3f40*/  @!P0 BRA `(.L_x_64) ;  /* 0x00000058009c8947 */ /* 0x002fea0003800000 */
.L_x_145:
[----:B------:R-:W-:Y:S01]  /*3f50*/  NOP ;  /* 0x0000000000007918 */ /* 0x000fe20000000000 */
[----:B-1----:R-:W1:Y:S01]  /*3f60*/  LDS R0, [UR6+0x14] ;  /* 0x00001406ff007984 */ /* 0x002e620008000800 */
[----:B------:R-:W-:Y:S01]  /*3f70*/  LOP3.LUT R2, R9, 0xffff, RZ, 0xc0, !PT ;  /* 0x0000ffff09027812 */ /* 0x000fe200078ec0ff */
[----:B------:R-:W-:Y:S02]  /*3f80*/  IMAD.MOV.U32 R3, RZ, RZ, 0xffff ;  /* 0x0000ffffff037424 */ /* 0x000fe400078e00ff */
[----:B------:R-:W-:Y:S01]  /*3f90*/  IMAD.MOV.U32 R5, RZ, RZ, 0x1 ;  /* 0x00000001ff057424 */ /* 0x000fe200078e00ff */
[----:B------:R-:W-:-:S04]  /*3fa0*/  SHF.R.U32.HI R2, RZ, 0x5, R2 ;  /* 0x00000005ff027819 */ /* 0x000fc80000011602 */
[-C--:B------:R-:W-:Y:S02]  /*3fb0*/  SHF.L.U32 R3, R3, R2.reuse, RZ ;  /* 0x0000000203037219 */ /* 0x080fe400000006ff */
[----:B------:R-:W-:Y:S02]  /*3fc0*/  SHF.L.U32 R5, R5, R2, RZ ;  /* 0x0000000205057219 */ /* 0x000fe400000006ff */
[----:B-1----:R-:W-:-:S04]  /*3fd0*/  LOP3.LUT R0, R0, R3, RZ, 0xc0, !PT ;  /* 0x0000000300007212 */ /* 0x002fc800078ec0ff */
[----:B------:R-:W-:-:S13]  /*3fe0*/  ISETP.NE.AND P0, PT, R0, R3, PT ;  /* 0x000000030000720c */ /* 0x000fda0003f05270 */
[----:B------:R-:W-:Y:S05]  /*3ff0*/  @P0 BRA `(.L_x_65) ;  /* 0x00000000005c0947 */ /* 0x000fea0003800000 */
[----:B------:R-:W1:Y:S02]  /*4000*/  LDS R0, [UR6+0x18] ;  /* 0x00001806ff007984 */ /* 0x000e640008000800 */
[----:B-1----:R-:W-:-:S04]  /*4010*/  LOP3.LUT R0, R0, R5, RZ, 0xc0, !PT ;  /* 0x0000000500007212 */ /* 0x002fc800078ec0ff */
[----:B------:R-:W-:-:S13]  /*4020*/  ISETP.NE.AND P0, PT, R0, R5, PT ;  /* 0x000000050000720c */ /* 0x000fda0003f05270 */
[----:B------:R-:W-:Y:S05]  /*4030*/  @P0 BRA `(.L_x_66) ;  /* 0x0000000000400947 */ /* 0x000fea0003800000 */
[----:B------:R-:W-:Y:S01]  /*4040*/  R2UR UR4, R3 ;  /* 0x00000000030472ca */ /* 0x000fe200000e0000 */
[----:B------:R-:W1:Y:S01]  /*4050*/  S2R R2, SR_LANEID ;  /* 0x0000000000027919 */ /* 0x000e620000000000 */
[----:B------:R-:W-:-:S04]  /*4060*/  LOP3.LUT R5, RZ, R5, RZ, 0x33, !PT ;  /* 0x00000005ff057212 */ /* 0x000fc800078e33ff */
[----:B------:R-:W2:Y:S07]  /*4070*/  REDUX UR7, R5 ;  /* 0x00000000050773c4 */ /* 0x000eae0000000000 */
[----:B------:R-:W-:-:S03]  /*4080*/  ULOP3.LUT UR5, URZ, UR4, URZ, 0x33, !UPT ;  /* 0x00000004ff057292 */ /* 0x000fc6000f8e33ff */
[----:B------:R-:W-:Y:S02]  /*4090*/  VOTEU.ANY UR4, UPT, PT ;  /* 0x0000000000047886 */ /* 0x000fe400038e0100 */
[----:B------:R-:W-:Y:S01]  /*40a0*/  UFLO.U32 UR4, UR4 ;  /* 0x00000004000472bd */ /* 0x000fe200080e0000 */
[----:B------:R-:W-:-:S04]  /*40b0*/  IMAD.U32 R0, RZ, RZ, UR5 ;  /* 0x00000005ff007e24 */ /* 0x000fc8000f8e00ff */
[----:B------:R-:W3:Y:S02]  /*40c0*/  REDUX UR8, R0 ;  /* 0x00000000000873c4 */ /* 0x000ee40000000000 */
[----:B------:R1:W-:Y:S02]  /*40d0*/  UTCATOMSWS.AND URZ, UR5 ;  /* 0x0000000500ff79e3 */ /* 0x0003e40008000000 */
[----:B-1----:R-:W-:Y:S01]  /*40e0*/  ISETP.EQ.U32.AND P0, PT, R2, UR4, PT ;  /* 0x0000000402007c0c */ /* 0x002fe2000bf02070 */
[----:B--2---:R-:W-:Y:S02]  /*40f0*/  IMAD.U32 R2, RZ, RZ, UR7 ;  /* 0x00000007ff027e24 */ /* 0x004fe4000f8e00ff */
[----:B---3--:R-:W-:-:S10]  /*4100*/  IMAD.U32 R3, RZ, RZ, UR8 ;  /* 0x00000008ff037e24 */ /* 0x008fd4000f8e00ff */
[----:B------:R1:W-:Y:S04]  /*4110*/  @P0 ATOMS.AND RZ, [UR6+0x14], R3 ;  /* 0x00001403ffff098c */ /* 0x0003e8000a800006 */
[----:B------:R1:W-:Y:S01]  /*4120*/  @P0 ATOMS.AND RZ, [UR6+0x18], R2 ;  /* 0x00001802ffff098c */ /* 0x0003e2000a800006 */
[----:B------:R-:W-:Y:S05]  /*4130*/  BRA `(.L_x_67) ;  /* 0x0000000000147947 */ /* 0x000fea0003800000 */
.L_x_66:
[----:B------:R-:W-:Y:S02]  /*4140*/  MOV R2, 0x4160 ;  /* 0x0000416000027802 */ /* 0x000fe40000000f00 */
[----:B----45:R-:W-:Y:S05]  /*4150*/  CALL.REL.NOINC `($__internal_0_$__cuda_sm10x_tcgen05_guardrail_trap_col_being_dealloced_not_returned_by_alloc) ;  /* 0x0000005800fc7944 */ /* 0x030fea0003c00000 */
[----:B------:R-:W-:Y:S05]  /*4160*/  BRA `(.L_x_67) ;  /* 0x0000000000087947 */ /* 0x000fea0003800000 */
.L_x_65:
[----:B------:R-:W-:Y:S02]  /*4170*/  MOV R2, 0x4190 ;  /* 0x0000419000027802 */ /* 0x000fe40000000f00 */
[----:B----45:R-:W-:Y:S05]  /*4180*/  CALL.REL.NOINC `($__internal_2_$__cuda_sm10x_tcgen05_guardrail_trap_unallocated_columns_being_dealloced) ;  /* 0x0000005c00087944 */ /* 0x030fea0003c00000 */
.L_x_67:
[----:B------:R-:W-:Y:S01]  /*4190*/  NOP ;  /* 0x0000000000007918 */ /* 0x000fe20000000000 */
[----:B------:R-:W-:Y:S05]  /*41a0*/  EXIT ;  /* 0x000000000000794d */ /* 0x000fea0003800000 */
.L_x_51:
[----:B------:R-:W-:-:S09]  /*41b0*/  UISETP.NE.OR UP0, UPT, UR18, 0x3, !UP3 ;  /* 0x000000031200788c */ /* 0x000fd2000df05670 */
[----:B------:R-:W-:Y:S05]  /*41c0*/  BRA.U UP0, `(.L_x_68) ;  /* 0x0000001100047547 */ /* 0x000fea000b800000 */
[----:B------:R-:W2:Y:S01]  /*41d0*/  LDCU.64 UR4, c[0x0][0x988] ;  /* 0x00013100ff0477ac */ /* 0x000ea20008000a00 */
[----:B------:R-:W3:Y:S01]  /*41e0*/  S2UR UR10, SR_CgaCtaId ;  /* 0x00000000000a79c3 */ /* 0x000ee20000008800 */
[----:B------:R-:W-:Y:S01]  /*41f0*/  R2UR UR44, R135 ;  /* 0x00000000872c72ca */ /* 0x000fe200000e0000 */
[----:B------:R-:W-:Y:S01]  /*4200*/  HFMA2 R8, -RZ, RZ, 0, 0 ;  /* 0x00000000ff087431 */ /* 0x000fe200000001ff */
[----:B------:R-:W4:Y:S01]  /*4210*/  LDCU UR37, c[0x0][0x370] ;  /* 0x00006e00ff2577ac */ /* 0x000f220008000800 */
[----:B------:R-:W-:Y:S01]  /*4220*/  R2UR UR38, R160 ;  /* 0x00000000a02672ca */ /* 0x000fe200000e0000 */
[----:B------:R-:W-:Y:S01]  /*4230*/  IMAD.MOV.U32 R10, RZ, RZ, 0x1 ;  /* 0x00000001ff0a7424 */ /* 0x000fe200078e00ff */
[----:B------:R-:W4:Y:S02]  /*4240*/  LDCU.128 UR28, c[0x0][0xc10] ;  /* 0x00018200ff1c77ac */ /* 0x000f240008000c00 */
[----:B------:R-:W1:Y:S01]  /*4250*/  LDC.64 R12, c[0x0][0x348] ;  /* 0x0000d200ff0c7b82 */ /* 0x000e620000000a00 */
[----:B------:R-:W-:Y:S01]  /*4260*/  IMAD.MOV.U32 R3, RZ, RZ, 0x2000 ;  /* 0x00002000ff037424 */ /* 0x000fe200078e00ff */
[----:B------:R-:W3:Y:S01]  /*4270*/  LDCU UR36, c[0x0][0x374] ;  /* 0x00006e80ff2477ac */ /* 0x000ee20008000800 */
[----:B------:R-:W3:Y:S01]  /*4280*/  LDCU.64 UR26, c[0x0][0x990] ;  /* 0x00013200ff1a77ac */ /* 0x000ee20008000a00 */
[----:B------:R-:W1:Y:S01]  /*4290*/  LDCU UR17, c[0x0][0xc0c] ;  /* 0x00018180ff1177ac */ /* 0x000e620008000800 */
[----:B--2---:R-:W-:Y:S01]  /*42a0*/  UISETP.NE.U32.AND UP0, UPT, UR4, URZ, UPT ;  /* 0x000000ff0400728c */ /* 0x004fe2000bf05070 */
[----:B------:R-:W2:Y:S01]  /*42b0*/  LDCU.128 UR32, c[0x0][0xa80] ;  /* 0x00015000ff2077ac */ /* 0x000ea20008000c00 */
[----:B------:R-:W2:Y:S01]  /*42c0*/  LDCU UR53, c[0x0][0xc20] ;  /* 0x00018400ff3577ac */ /* 0x000ea20008000800 */
[----:B------:R-:W2:Y:S01]  /*42d0*/  LDCU UR4, c[0x0][0xc30] ;  /* 0x00018600ff0477ac */ /* 0x000ea20008000800 */
[----:B------:R-:W2:Y:S01]  /*42e0*/  LDCU.128 UR40, c[0x0][0xa90] ;  /* 0x00015200ff2877ac */ /* 0x000ea20008000c00 */
[----:B------:R-:W-:Y:S01]  /*42f0*/  UMOV UR22, 0x400 ;  /* 0x0000040000167882 */ /* 0x000fe20000000000 */
[----:B----4-:R-:W-:-:S02]  /*4300*/  UIMAD.WIDE.U32 UR6, UR37, UR28, URZ ;  /* 0x0000001c250672a5 */ /* 0x010fc4000f8e00ff */
[----:B---3--:R-:W-:Y:S02]  /*4310*/  UIMAD.WIDE.U32 UR8, UR36, UR31, URZ ;  /* 0x0000001f240872a5 */ /* 0x008fe4000f8e00ff */
[----:B------:R-:W-:Y:S02]  /*4320*/  ULEA UR22, UR10, UR22, 0x18 ;  /* 0x000000160a167291 */ /* 0x000fe4000f8ec0ff */
[----:B------:R-:W-:Y:S02]  /*4330*/  UISETP.NE.AND.EX UP5, UPT, UR5, URZ, UPT, UP0 ;  /* 0x000000ff0500728c */ /* 0x000fe4000bfa5300 */
[----:B------:R-:W-:Y:S02]  /*4340*/  UISETP.NE.U32.AND UP6, UPT, UR26, URZ, UPT ;  /* 0x000000ff1a00728c */ /* 0x000fe4000bfc5070 */
[----:B------:R-:W-:Y:S02]  /*4350*/  UIADD3 UR46, UPT, UPT, UR22, 0xc8, URZ ;  /* 0x000000c8162e7890 */ /* 0x000fe4000fffe0ff */
[----:B------:R-:W-:-:S02]  /*4360*/  UIADD3 UR45, UPT, UPT, UR22, 0xf8, URZ ;  /* 0x000000f8162d7890 */ /* 0x000fc4000fffe0ff */
[----:B------:R-:W-:Y:S02]  /*4370*/  UIADD3 UR25, UPT, UPT, UR22, 0xc0, URZ ;  /* 0x000000c016197890 */ /* 0x000fe4000fffe0ff */
[----:B-1----:R-:W-:Y:S02]  /*4380*/  UISETP.NE.AND UP0, UPT, UR39, 0x1, UPT ;  /* 0x000000012700788c */ /* 0x002fe4000bf05270 */
[----:B------:R-:W-:Y:S02]  /*4390*/  UISETP.GE.AND UP2, UPT, UR39, 0x1, UPT ;  /* 0x000000012700788c */ /* 0x000fe4000bf46270 */
[----:B------:R-:W-:Y:S01]  /*43a0*/  UISETP.NE.AND UP0, UPT, UR17, 0x1, UPT ;  /* 0x000000011100788c */ /* 0x000fe2000bf05270 */
[----:B------:R-:W-:Y:S01]  /*43b0*/  UMOV UR49, UR7 ;  /* 0x0000000700317c82 */ /* 0x000fe20008000000 */
[----:B------:R-:W-:Y:S01]  /*43c0*/  UMOV UR48, UR9 ;  /* 0x0000000900307c82 */ /* 0x000fe20008000000 */
[----:B------:R-:W-:Y:S02]  /*43d0*/  UISETP.NE.AND UP2, UPT, UR30, 0x1, UPT ;  /* 0x000000011e00788c */ /* 0x000fe4000bf45270 */
[----:B--2---:R-:W-:Y:S01]  /*43e0*/  UISETP.NE.AND UP0, UPT, UR32, 0x1, UPT ;  /* 0x000000012000788c */ /* 0x004fe2000bf05270 */
[----:B------:R-:W1:Y:S01]  /*43f0*/  LDCU UR54, c[0x0][0xaa0] ;  /* 0x00015400ff3677ac */ /* 0x000e620008000800 */
[----:B------:R-:W-:Y:S01]  /*4400*/  UPLOP3.LUT UP4, UPT, UPT, UPT, UPT, 0x40, 0x4 ;  /* 0x000000000004789c */ /* 0x000fe20003f8e870 */
[----:B------:R-:W2:Y:S01]  /*4410*/  LDCU.64 UR18, c[0x0][0xc28] ;  /* 0x00018500ff1277ac */ /* 0x000ea20008000a00 */
[----:B------:R-:W-:-:S02]  /*4420*/  UISETP.NE.AND.EX UP6, UPT, UR27, URZ, UPT, UP6 ;  /* 0x000000ff1b00728c */ /* 0x000fc4000bfc5360 */
[----:B------:R-:W-:Y:S02]  /*4430*/  UPRMT UR46, UR10, 0x654, UR46 ;  /* 0x000006540a2e7896 */ /* 0x000fe4000800002e */
[----:B------:R-:W-:Y:S02]  /*4440*/  UPRMT UR45, URZ, 0x654, UR45 ;  /* 0x00000654ff2d7896 */ /* 0x000fe4000800002d */
[----:B------:R-:W-:Y:S02]  /*4450*/  UPRMT UR47, UR10, 0x654, UR25 ;  /* 0x000006540a2f7896 */ /* 0x000fe40008000019 */
[----:B------:R-:W-:Y:S02]  /*4460*/  USHF.R.U32.HI UR49, URZ, UR29, UR49 ;  /* 0x0000001dff317299 */ /* 0x000fe40008011631 */
[----:B------:R-:W-:Y:S02]  /*4470*/  USHF.R.U32.HI UR48, URZ, UR53, UR48 ;  /* 0x00000035ff307299 */ /* 0x000fe40008011630 */
[----:B------:R-:W-:-:S02]  /*4480*/  UISETP.NE.AND UP3, UPT, UR4, 0x1, UPT ;  /* 0x000000010400788c */ /* 0x000fc4000bf65270 */
[----:B------:R-:W-:Y:S02]  /*4490*/  UISETP.NE.AND UP2, UPT, UR35, 0x1, UPT ;  /* 0x000000012300788c */ /* 0x000fe4000bf45270 */
[----:B-1----:R-:W-:-:S11]  /*44a0*/  UISETP.NE.AND UP0, UPT, UR42, 0x1, UPT ;  /* 0x000000012a00788c */ /* 0x002fd6000bf05270 */
.L_x_77:
[----:B------:R-:W-:Y:S04]  /*44b0*/  SHF.L.U32 R5, R8, 0x1f, RZ ;  /* 0x0000001f08057819 */ /* 0x000fe800000006ff */
[----:B-1----:R-:W1:Y:S02]  /*44c0*/  SYNCS.PHASECHK.TRANS64.TRYWAIT P0, [UR22+0xf0], R5 ;  /* 0x0000f005ff0075a7 */ /* 0x002e640008001116 */
[----:B-1----:R-:W-:Y:S05]  /*44d0*/  @!P0 BRA `(.L_x_69) ;  /* 0x0000005400508947 */ /* 0x002fea0003800000 */
.L_x_147:
[----:B-1----:R-:W1:Y:S01]  /*44e0*/  LDS.128 R4, [UR22+0x130] ;  /* 0x00013016ff047984 */ /* 0x002e620008000c00 */
[----:B------:R-:W-:Y:S01]  /*44f0*/  UISETP.GE.AND UP0, UPT, UR39, 0x1, UPT ;  /* 0x000000012700788c */ /* 0x000fe2000bf06270 */
[----:B------:R-:W-:Y:S01]  /*4500*/  @!PT LDS RZ, [RZ] ;  /* 0x00000000fffff984 */ /* 0x000fe20000000800 */
[----:B------:R-:W-:Y:S01]  /*4510*/  @!PT LDS RZ, [RZ] ;  /* 0x00000000fffff984 */ /* 0x000fe20000000800 */
[----:B------:R-:W-:Y:S01]  /*4520*/  @!PT LDS RZ, [RZ] ;  /* 0x00000000fffff984 */ /* 0x000fe20000000800 */
[----:B------:R-:W-:Y:S01]  /*4530*/  @!PT LDS RZ, [RZ] ;  /* 0x00000000fffff984 */ /* 0x000fe20000000800 */
[----:B------:R3:W-:Y:S06]  /*4540*/  MEMBAR.ALL.CTA ;  /* 0x0000000000007992 */ /* 0x0007ec0000008000 */
[----:B---3--:R-:W3:Y:S02]  /*4550*/  FENCE.VIEW.ASYNC.S ;  /* 0x00000000000073c6 */ /* 0x008ee40000000000 */
[----:B---3--:R-:W-:Y:S01]  /*4560*/  SYNCS.ARRIVE.TRANS64.RED.A1T0 RZ, [UR45], RZ ;  /* 0x000000ffffff79a7 */ /* 0x008fe2000810042d */
[----:B-1----:R-:W-:Y:S11]  /*4570*/  LOP3.LUT P0, RZ, R6, 0x1, RZ, 0xc0, !PT ;  /* 0x0000000106ff7812 */ /* 0x002ff6000780c0ff */
[----:B------:R-:W-:Y:S02]  /*4580*/  @!UPT UIADD3 URZ, UPT, UPT, URZ, URZ, URZ ;  /* 0x000000fffffff290 */ /* 0x000fe4000fffe0ff */
[----:B------:R-:W-:Y:S01]  /*4590*/  VOTEU.ANY UP2, P0 ;  /* 0x0000000000ff7886 */ /* 0x000fe20000040100 */
[----:B------:R-:W-:Y:S11]  /*45a0*/  PLOP3.LUT P0, PT, PT, PT, UP2, 0x80, 0x8 ;  /* 0x000000000008781c */ /* 0x000ff60003f0f028 */
[----:B------:R-:W-:Y:S02]  /*45b0*/  @!UPT UIADD3 URZ, UPT, UPT, URZ, URZ, URZ ;  /* 0x000000fffffff290 */ /* 0x000fe4000fffe0ff */
[----:B------:R-:W-:Y:S02]  /*45c0*/  @P0 MOV R2, R4 ;  /* 0x0000000400020202 */ /* 0x000fe40000000f00 */
[----:B------:R-:W-:Y:S02]  /*45d0*/  @P0 LOP3.LUT R0, R5, 0xffff, RZ, 0xc0, !PT ;  /* 0x0000ffff05000812 */ /* 0x000fe400078ec0ff */
[----:B------:R-:W-:Y:S02]  /*45e0*/  @P0 R2UR UR5, R2 ;  /* 0x00000000020502ca */ /* 0x000fe400000e0000 */
[----:B------:R-:W-:Y:S11]  /*45f0*/  @P0 R2UR UR4, R0 ;  /* 0x00000000000402ca */ /* 0x000ff600000e0000 */
[----:B------:R-:W-:Y:S02]  /*4600*/  @UP2 UMOV UR16, UR5 ;  /* 0x0000000500102c82 */ /* 0x000fe40008000000 */
[----:B------:R-:W-:Y:S01]  /*4610*/  @UP2 UMOV UR15, UR4 ;  /* 0x00000004000f2c82 */ /* 0x000fe20008000000 */
[----:B------:R-:W-:Y:S05]  /*4620*/  BRA.U !UP0, `(.L_x_70) ;  /* 0x0000000108c07547 */ /* 0x000fea000b800000 */
[----:B------:R-:W-:Y:S02]  /*4630*/  UIMAD.WIDE.U32 UR8, UR15, UR31, URZ ;  /* 0x0000001f0f0872a5 */ /* 0x000fe4000f8e00ff */
[----:B------:R-:W-:Y:S02]  /*4640*/  UP2UR UR14, UPR, URZ, 0x4 ;  /* 0x00000004ff0e7883 */ /* 0x000fe40008000000 */
[----:B------:R-:W-:Y:S02]  /*4650*/  UISETP.NE.AND UP2, UPT, UR30, 0x1, UPT ;  /* 0x000000011e00788c */ /* 0x000fe4000bf45270 */
[----:B------:R-:W-:Y:S02]  /*4660*/  UIMAD.WIDE.U32 UR10, UR16, UR28, URZ ;  /* 0x0000001c100a72a5 */ /* 0x000fe4000f8e00ff */
[----:B------:R-:W-:Y:S02]  /*4670*/  USEL UR4, UR36, UR48, !UP2 ;  /* 0x0000003024047287 */ /* 0x000fe4000d000000 */
[----:B------:R-:W-:Y:S02]  /*4680*/  UISETP.NE.AND UP0, UPT, UR17, 0x1, UPT ;  /* 0x000000011100788c */ /* 0x000fe4000bf05270 */
[----:B------:R-:W-:Y:S02]  /*4690*/  UP2UR UR23, UPR, URZ, 0x2 ;  /* 0x00000002ff177883 */ /* 0x000fe40008000000 */
[----:B------:R-:W-:Y:S02]  /*46a0*/  UISETP.NE.AND UP1, UPT, UR39, 0x1, UPT ;  /* 0x000000012700788c */ /* 0x000fe4000bf25270 */
[----:B--2---:R-:W-:Y:S02]  /*46b0*/  UIMAD.WIDE.U32 UR12, UR4, UR18, URZ ;  /* 0x00000012040c72a5 */ /* 0x004fe4000f8e00ff */
[----:B------:R-:W-:Y:S01]  /*46c0*/  USEL UR7, UR37, UR49, !UP0 ;  /* 0x0000003125077287 */ /* 0x000fe2000c000000 */
[----:B------:R-:W-:Y:S02]  /*46d0*/  UMOV UR5, UR9 ;  /* 0x0000000900057c82 */ /* 0x000fe40008000000 */
[----:B------:R-:W-:Y:S02]  /*46e0*/  USHF.R.U32.HI UR6, URZ, UR53, UR5 ;  /* 0x00000035ff067299 */ /* 0x000fe40008011605 */
[----:B------:R-:W-:Y:S02]  /*46f0*/  UIMAD.WIDE.U32 UR20, UR7, UR18, URZ ;  /* 0x00000012071472a5 */ /* 0x000fe4000f8e00ff */
[----:B------:R-:W-:Y:S02]  /*4700*/  USEL UR6, UR15, UR6, !UP2 ;  /* 0x000000060f067287 */ /* 0x000fe4000d000000 */
[----:B------:R-:W-:Y:S01]  /*4710*/  UISETP.NE.AND UP2, UPT, UR14, URZ, UPT ;  /* 0x000000ff0e00728c */ /* 0x000fe2000bf45270 */
[----:B------:R-:W-:Y:S01]  /*4720*/  UMOV UR5, UR11 ;  /* 0x0000000b00057c82 */ /* 0x000fe20008000000 */
[----:B------:R-:W-:Y:S02]  /*4730*/  UIMAD.WIDE.U32 UR10, UR6, UR18, URZ ;  /* 0x00000012060a72a5 */ /* 0x000fe4000f8e00ff */
[----:B------:R-:W-:Y:S03]  /*4740*/  USHF.R.U32.HI UR8, URZ, UR29, UR5 ;  /* 0x0000001dff087299 */ /* 0x000fe60008011605 */
[----:B------:R-:W-:Y:S02]  /*4750*/  UMOV UR5, UR13 ;  /* 0x0000000d00057c82 */ /* 0x000fe40008000000 */
[----:B------:R-:W-:Y:S03]  /*4760*/  @UP1 USHF.R.U32.HI UR4, URZ, UR19, UR5 ;  /* 0x00000013ff041299 */ /* 0x000fe60008011605 */
[----:B------:R-:W-:Y:S01]  /*4770*/  UMOV UR5, UR21 ;  /* 0x0000001500057c82 */ /* 0x000fe20008000000 */
[----:B------:R-:W-:Y:S02]  /*4780*/  UIMAD UR4, UR39, UR4, URZ ;  /* 0x00000004270472a4 */ /* 0x000fe4000f8e02ff */
[----:B------:R-:W-:Y:S02]  /*4790*/  @UP1 USHF.R.U32.HI UR7, URZ, UR19, UR5 ;  /* 0x00000013ff071299 */ /* 0x000fe40008011605 */
[----:B------:R-:W-:Y:S02]  /*47a0*/  USEL UR5, UR16, UR8, !UP0 ;  /* 0x0000000810057287 */ /* 0x000fe4000c000000 */
[----:B------:R-:W-:Y:S02]  /*47b0*/  UIMAD UR8, UR39, UR7, URZ ;  /* 0x00000007270872a4 */ /* 0x000fe4000f8e02ff */
[----:B------:R-:W-:Y:S03]  /*47c0*/  UISETP.GE.AND UP0, UPT, UR6, UR4, UPT ;  /* 0x000000040600728c */ /* 0x000fe6000bf06270 */
[----:B------:R-:W-:Y:S01]  /*47d0*/  UMOV UR4, UR11 ;  /* 0x0000000b00047c82 */ /* 0x000fe20008000000 */
[----:B------:R-:W-:Y:S02]  /*47e0*/  UISETP.GE.OR UP0, UPT, UR5, UR8, UP0 ;  /* 0x000000080500728c */ /* 0x000fe40008706670 */
[----:B------:R-:W-:Y:S02]  /*47f0*/  USHF.R.U32.HI UR4, URZ, UR19, UR4 ;  /* 0x00000013ff047299 */ /* 0x000fe40008011604 */
[----:B------:R-:W-:Y:S02]  /*4800*/  UIMAD.WIDE.U32 UR8, UR5, UR18, URZ ;  /* 0x00000012050872a5 */ /* 0x000fe4000f8e00ff */
[----:B------:R-:W-:Y:S04]  /*4810*/  USEL UR10, UR6, UR4, !UP1 ;  /* 0x00000004060a7287 */ /* 0x000fe8000c800000 */
[----:B------:R-:W-:Y:S01]  /*4820*/  UIADD3 UR11, UPT, UPT, -UR10, URZ, URZ ;  /* 0x000000ff0a0b7290 */ /* 0x000fe2000fffe1ff */
[----:B------:R-:W-:Y:S02]  /*4830*/  @!UP0 UMOV UR4, UR9 ;  /* 0x0000000900048c82 */ /* 0x000fe40008000000 */
[----:B------:R-:W-:Y:S02]  /*4840*/  @!UP0 USHF.R.U32.HI UR4, URZ, UR19, UR4 ;  /* 0x00000013ff048299 */ /* 0x000fe40008011604 */
[----:B------:R-:W-:Y:S02]  /*4850*/  UIMAD UR8, UR39, UR11, UR6 ;  /* 0x0000000b270872a4 */ /* 0x000fe4000f8e0206 */
[----:B------:R-:W-:Y:S02]  /*4860*/  @!UP0 USEL UR4, UR5, UR4, !UP1 ;  /* 0x0000000405048287 */ /* 0x000fe4000c800000 */
[----:B------:R-:W-:Y:S02]  /*4870*/  UISETP.NE.AND UP1, UPT, UR23, URZ, UPT ;  /* 0x000000ff1700728c */ /* 0x000fe4000bf25270 */
[----:B------:R-:W-:Y:S02]  /*4880*/  @!UP0 UIMAD UR8, UR7, UR8, UR4 ;  /* 0x00000008070882a4 */ /* 0x000fe4000f8e0204 */
[----:B------:R-:W-:Y:S02]  /*4890*/  @!UP0 UIADD3 UR9, UPT, UPT, UR10, -UR4, URZ ;  /* 0x800000040a098290 */ /* 0x000fe4000fffe0ff */
[----:B------:R-:W-:Y:S02]  /*48a0*/  UIADD3 UR4, UPT, UPT, -UR5, URZ, URZ ;  /* 0x000000ff05047290 */ /* 0x000fe4000fffe1ff */
[----:B------:R-:W-:Y:S02]  /*48b0*/  UIADD3 UR7, UPT, UPT, -UR6, URZ, URZ ;  /* 0x000000ff06077290 */ /* 0x000fe4000fffe1ff */
[----:B------:R-:W-:Y:S02]  /*48c0*/  @!UP0 UIMAD UR6, UR9, UR39, UR5 ;  /* 0x00000027090682a4 */ /* 0x000fe4000f8e0205 */
[----:B------:R-:W-:Y:S02]  /*48d0*/  UIMAD UR16, UR17, UR4, UR16 ;  /* 0x00000004111072a4 */ /* 0x000fe4000f8e0210 */
[----:B------:R-:W-:Y:S01]  /*48e0*/  UIMAD UR15, UR30, UR7, UR15 ;  /* 0x000000071e0f72a4 */ /* 0x000fe2000f8e020f */
[----:B------:R-:W-:Y:S02]  /*48f0*/  @!UP0 UMOV UR5, UR8 ;  /* 0x0000000800058c82 */ /* 0x000fe40008000000 */
[----:B------:R-:W-:Y:S02]  /*4900*/  UIMAD UR16, UR5, UR17, UR16 ;  /* 0x00000011051072a4 */ /* 0x000fe4000f8e0210 */
[----:B------:R-:W-:Y:S11]  /*4910*/  UIMAD UR15, UR6, UR30, UR15 ;  /* 0x0000001e060f72a4 */ /* 0x000ff6000f8e020f */
[----:B------:R-:W-:Y:S01]  /*4920*/  @!UPT UIADD3 URZ, UPT, UPT, URZ, URZ, URZ ;  /* 0x000000fffffff290 */ /* 0x000fe2000fffe0ff */
.L_x_70:
[----:B------:R-:W1:Y:S01]  /*4930*/  @!UP3 LDCU.128 UR8, c[0x0][0xc10] ;  /* 0x00018200ff08b7ac */ /* 0x000e620008000c00 */
[----:B------:R-:W-:Y:S02]  /*4940*/  ISETP.NE.U32.AND P1, PT, RZ, UR26, PT ;  /* 0x0000001aff007c0c */ /* 0x000fe4000bf25070 */
[----:B------:R-:W-:Y:S02]  /*4950*/  SHF.L.U32 R9, R10, 0x1f, RZ ;  /* 0x0000001f0a097819 */ /* 0x000fe400000006ff */
[----:B------:R-:W-:Y:S01]  /*4960*/  ISETP.NE.AND.EX P1, PT, RZ, UR27, PT, P1 ;  /* 0x0000001bff007c0c */ /* 0x000fe2000bf25310 */
[----:B------:R-:W3:Y:S01]  /*4970*/  @!UP3 LDCU UR5, c[0x0][0xc0c] ;  /* 0x00018180ff05b7ac */ /* 0x000ee20008000800 */
[----:B-1----:R-:W-:Y:S07]  /*4980*/  UIMAD.WIDE.U32 UR6, UR16, UR8, URZ ;  /* 0x00000008100672a5 */ /* 0x002fee000f8e00ff */
[----:B------:R-:W-:Y:S01]  /*4990*/  @!UP3 UMOV UR4, UR7 ;  /* 0x000000070004bc82 */ /* 0x000fe20008000000 */
[----:B---3--:R-:W-:Y:S02]  /*49a0*/  @!UP3 UISETP.NE.AND UP0, UPT, UR5, 0x1, UPT ;  /* 0x000000010500b88c */ /* 0x008fe4000bf05270 */
[----:B------:R-:W-:Y:S02]  /*49b0*/  @!UP3 USHF.R.U32.HI UR4, URZ, UR9, UR4 ;  /* 0x00000009ff04b299 */ /* 0x000fe40008011604 */
[----:B------:R-:W-:Y:S02]  /*49c0*/  UIMAD.WIDE.U32 UR6, UR15, UR11, URZ ;  /* 0x0000000b0f0672a5 */ /* 0x000fe4000f8e00ff */
[----:B------:R-:W-:Y:S02]  /*49d0*/  @!UP3 USEL UR8, UR16, UR4, !UP0 ;  /* 0x000000041008b287 */ /* 0x000fe4000c000000 */
[----:B------:R-:W-:Y:S03]  /*49e0*/  @!UP3 UISETP.NE.AND UP0, UPT, UR10, 0x1, UPT ;  /* 0x000000010a00b88c */ /* 0x000fe6000bf05270 */
[----:B------:R-:W-:Y:S01]  /*49f0*/  @!UP3 UMOV UR6, UR7 ;  /* 0x000000070006bc82 */ /* 0x000fe20008000000 */
[----:B------:R-:W-:Y:S01]  /*4a00*/  USHF.L.U32 UR7, UR24, 0x7, URZ ;  /* 0x0000000718077899 */ /* 0x000fe200080006ff */
[----:B------:R-:W1:Y:S02]  /*4a10*/  @!UP3 LDCU UR4, c[0x0][0xc20] ;  /* 0x00018400ff04b7ac */ /* 0x000e640008000800 */
[----:B-1----:R-:W-:Y:S04]  /*4a20*/  @!UP3 USHF.R.U32.HI UR6, URZ, UR4, UR6 ;  /* 0x00000004ff06b299 */ /* 0x002fe80008011606 */
[----:B------:R-:W-:Y:S04]  /*4a30*/  @!UP3 USEL UR6, UR15, UR6, !UP0 ;  /* 0x000000060f06b287 */ /* 0x000fe8000c000000 */
[----:B------:R-:W-:Y:S02]  /*4a40*/  @!UP3 UIADD3 UR4, UPT, UPT, -UR8, UR6, URZ ;  /* 0x000000060804b290 */ /* 0x000fe4000fffe1ff */
[----:B------:R-:W-:Y:S02]  /*4a50*/  @!UP3 UIADD3 UR6, UPT, UPT, UR8, -UR6, URZ ;  /* 0x800000060806b290 */ /* 0x000fe4000fffe0ff */
[----:B------:R-:W-:Y:S02]  /*4a60*/  @!UP3 UIMAD UR16, UR4, UR5, UR16 ;  /* 0x000000050410b2a4 */ /* 0x000fe4000f8e0210 */
[----:B------:R-:W-:Y:S01]  /*4a70*/  @!UP3 UIMAD UR15, UR6, UR10, UR15 ;  /* 0x0000000a060fb2a4 */ /* 0x000fe2000f8e020f */
[----:B------:R-:W-:Y:S11]  /*4a80*/  BRA.U UP4, `(.L_x_71) ;  /* 0x0000000104107547 */ /* 0x000ff6000b800000 */
[----:B------:R-:W-:Y:S04]  /*4a90*/  MOV R0, UR52 ;  /* 0x0000003400007c02 */ /* 0x000fe80008000f00 */
[----:B------:R-:W-:Y:S04]  /*4aa0*/  SHF.L.U32 R11, R0, 0x1f, RZ ;  /* 0x0000001f000b7819 */ /* 0x000fe800000006ff */
[----:B------:R-:W1:Y:S02]  /*4ab0*/  SYNCS.PHASECHK.TRANS64.TRYWAIT P2, [UR22+0xe8], R11 ;  /* 0x0000e80bff0075a7 */ /* 0x000e640008041116 */
[----:B-1----:R-:W-:Y:S05]  /*4ac0*/  @!P2 BRA `(.L_x_72) ;  /* 0x0000004c00eca947 */ /* 0x002fea0003800000 */
.L_x_71:
[----:B------:R-:W-:Y:S05]  /*4ad0*/  BRA.U !UP6, `(.L_x_73) ;  /* 0x000000010e387547 */ /* 0x000fea000b800000 */
[----:B------:R-:W-:Y:S01]  /*4ae0*/  UPLOP3.LUT UP1, UPT, UPT, UPT, UP5, 0x80, 0x8 ;  /* 0x000000000008789c */ /* 0x000fe20003f2f050 */
[----:B-1----:R-:W-:Y:S01]  /*4af0*/  HFMA2 R0, -RZ, RZ, 0, 5.9604644775390625e-08 ;  /* 0x00000001ff007431 */ /* 0x002fe200000001ff */
[----:B------:R-:W1:Y:S01]  /*4b00*/  LDCU.64 UR8, c[0x0][0x358] ;  /* 0x00006b00ff0877ac */ /* 0x000e620008000a00 */
[----:B------:R-:W-:Y:S03]  /*4b10*/  IMAD.MOV.U32 R169, RZ, RZ, 0x1 ;  /* 0x00000001ffa97424 */ /* 0x000fe600078e00ff */
[----:B------:R-:W-:Y:S05]  /*4b20*/  PLOP3.LUT P2, PT, PT, PT, UP1, 0x80, 0x8 ;  /* 0x000000000008781c */ /* 0x000fea0003f4f018 */
[----:B------:R-:W3:Y:S01]  /*4b30*/  @UP1 LDCU.64 UR4, c[0x0][0x988] ;  /* 0x00013100ff0417ac */ /* 0x000ee20008000a00 */
[----:B------:R-:W-:Y:S07]  /*4b40*/  @UP1 UIMAD UR6, UR51, UR26, URZ ;  /* 0x0000001a330612a4 */ /* 0x000fee000f8e02ff */
[----:B------:R-:W-:Y:S01]  /*4b50*/  @!P2 PRMT R169, R0, 0x7610, R169 ;  /* 0x0000761000a9a816 */ /* 0x000fe200000000a9 */
[----:B---3--:R-:W-:Y:S06]  /*4b60*/  @UP1 UIMAD.WIDE UR4, UR6, 0x4, UR4 ;  /* 0x00000004060418a5 */ /* 0x008fec000f8e0204 */
[----:B------:R-:W-:Y:S01]  /*4b70*/  IMAD.U32 R14, RZ, RZ, UR4 ;  /* 0x00000004ff0e7e24 */ /* 0x000fe2000f8e00ff */
[----:B------:R-:W-:Y:S04]  /*4b80*/  MOV R15, UR5 ;  /* 0x00000005000f7c02 */ /* 0x000fe80008000f00 */
[----:B------:R-:W3:Y:S01]  /*4b90*/  @!UP1 LDCU UR4, c[0x0][0x980] ;  /* 0x00013000ff0497ac */ /* 0x000ee20008000800 */
[----:B-1---5:R4:W5:Y:S02]  /*4ba0*/  @P2 LDG.E R73, desc[UR8][R14.64] ;  /* 0x000000080e492981 */ /* 0x022964000c1e1900 */
[----:B---34-:R-:W-:Y:S07]  /*4bb0*/  @!P2 IMAD.U32 R73, RZ, RZ, UR4 ;  /* 0x00000004ff49ae24 */ /* 0x018fee000f8e00ff */
.L_x_73:
[----:B-----5:R-:W-:Y:S01]  /*4bc0*/  @!P1 FSETP.EQ.AND P3, PT, R73, RZ, PT ;  /* 0x000000ff4900920b */ /* 0x020fe20003f62000 */
[----:B------:R-:W-:Y:S01]  /*4bd0*/  @!UPT UIADD3 URZ, UPT, UPT, URZ, URZ, URZ ;  /* 0x000000fffffff290 */ /* 0x000fe2000fffe0ff */
[----:B------:R-:W-:Y:S11]  /*4be0*/  @!P1 BRA `(.L_x_74) ;  /* 0x0000000000149947 */ /* 0x000ff60003800000 */
[----:B------:R-:W-:Y:S02]  /*4bf0*/  LOP3.LUT P1, RZ, R169, 0xff, RZ, 0xc0, !PT ;  /* 0x000000ffa9ff7812 */ /* 0x000fe4000782c0ff */
[----:B------:R-:W-:Y:S04]  /*4c00*/  PLOP3.LUT P3, PT, PT, PT, UP1, 0x80, 0x8 ;  /* 0x000000000008781c */ /* 0x000fe80003f6f018 */
[----:B------:R-:W-:Y:S07]  /*4c10*/  PLOP3.LUT P3, PT, P3, PT, PT, 0x8, 0x80 ;  /* 0x000000000080781c */ /* 0x000fee0001f6e170 */
[----:B------:R-:W-:Y:S11]  /*4c20*/  @P1 FSETP.EQ.AND P3, PT, R73, RZ, PT ;  /* 0x000000ff4900120b */ /* 0x000ff60003f62000 */
[----:B------:R-:W-:Y:S02]  /*4c30*/  @!UPT UIADD3 URZ, UPT, UPT, URZ, URZ, URZ ;  /* 0x000000fffffff290 */ /* 0x000fe4000fffe0ff */
.L_x_74:
[----:B------:R-:W-:Y:S01]  /*4c40*/  USHF.L.U32 UR11, UR50, 0x7, URZ ;  /* 0x00000007320b7899 */ /* 0x000fe200080006ff */
[----:B------:R-:W3:Y:S01]  /*4c50*/  SYNCS.PHASECHK.TRANS64.TRYWAIT P1, [UR22+0xd0], R9 ;  /* 0x0000d009ff0075a7 */ /* 0x000ee20008021116 */
[----:B------:R-:W-:Y:S02]  /*4c60*/  UISETP.NE.AND UP0, UPT, UR32, 0x1, UPT ;  /* 0x000000012000788c */ /* 0x000fe4000bf05270 */
[----:B------:R-:W-:Y:S01]  /*4c70*/  UIMAD.WIDE.U32 UR4, UR11, UR33, URZ ;  /* 0x000000210b0472a5 */ /* 0x000fe2000f8e00ff */
[----:B------:R-:W-:Y:S04]  /*4c80*/  ELECT P2, URZ, PT ;  /* 0x0000000000ff782f */ /* 0x000fe80003840000 */
[----:B------:R-:W-:Y:S02]  /*4c90*/  PLOP3.LUT P2, PT, P3, P2, PT, 0xf2, 0x2f ;  /* 0x00000000002f781c */ /* 0x000fe40001f45e72 */
[----:B------:R-:W-:Y:S02]  /*4ca0*/  UMOV UR4, UR5 ;  /* 0x0000000500047c82 */ /* 0x000fe40008000000 */
[----:B------:R-:W-:Y:S04]  /*4cb0*/  USHF.R.U32.HI UR4, URZ, UR34, UR4 ;  /* 0x00000022ff047299 */ /* 0x000fe80008011604 */
[----:B------:R-:W-:Y:S02]  /*4cc0*/  USEL UR12, UR11, UR4, !UP0 ;  /* 0x000000040b0c7287 */ /* 0x000fe4000c000000 */
[----:B------:R-:W-:Y:S02]  /*4cd0*/  UISETP.NE.AND UP0, UPT, UR35, 0x1, UPT ;  /* 0x000000012300788c */ /* 0x000fe4000bf05270 */
[----:B------:R-:W-:Y:S02]  /*4ce0*/  UIMAD.WIDE.U32 UR4, UR12, UR40, URZ ;  /* 0x000000280c0472a5 */ /* 0x000fe4000f8e00ff */
[----:B------:R-:W-:Y:S01]  /*4cf0*/  UIADD3 UR6, UPT, UPT, -UR12, URZ, URZ ;  /* 0x000000ff0c067290 */ /* 0x000fe2000fffe1ff */
[----:B-1----:R-:W-:Y:S03]  /*4d00*/  @!P2 IMAD.MOV.U32 R0, RZ, 0x20, RZ ;  /* 0x00000020ff00a824 */ /* 0x002fe600078e00ff */
[----:B------:R-:W-:Y:S01]  /*4d10*/  UIMAD UR11, UR32, UR6, UR11 ;  /* 0x00000006200b72a4 */ /* 0x000fe2000f8e020b */
[----:B------:R-:W-:Y:S01]  /*4d20*/  @!P2 IMAD.MOV.U32 R0, RZ, 0x400, R0 ;  /* 0x00000400ff00a824 */ /* 0x000fe200078e0000 */
[----:B------:R-:W-:Y:S02]  /*4d30*/  UMOV UR4, UR5 ;  /* 0x0000000500047c82 */ /* 0x000fe40008000000 */
[----:B------:R-:W-:Y:S04]  /*4d40*/  USHF.R.U32.HI UR4, URZ, UR41, UR4 ;  /* 0x00000029ff047299 */ /* 0x000fe80008011604 */
[----:B------:R-:W-:Y:S02]  /*4d50*/  USEL UR13, UR12, UR4, !UP0 ;  /* 0x000000040c0d7287 */ /* 0x000fe4000c000000 */
[----:B------:R-:W-:Y:S02]  /*4d60*/  UISETP.NE.AND UP0, UPT, UR42, 0x1, UPT ;  /* 0x000000012a00788c */ /* 0x000fe4000bf05270 */
[----:B------:R-:W-:Y:S07]  /*4d70*/  UIMAD.WIDE.U32 UR4, UR13, UR43, URZ ;  /* 0x0000002b0d0472a5 */ /* 0x000fee000f8e00ff */
[----:B------:R-:W-:Y:S02]  /*4d80*/  UMOV UR4, UR5 ;  /* 0x0000000500047c82 */ /* 0x000fe40008000000 */
[----:B------:R-:W-:Y:S04]  /*4d90*/  USHF.R.U32.HI UR4, URZ, UR54, UR4 ;  /* 0x00000036ff047299 */ /* 0x000fe80008011604 */
[----:B------:R-:W-:Y:S02]  /*4da0*/  USEL UR14, UR13, UR4, !UP0 ;  /* 0x000000040d0e7287 */ /* 0x000fe4000c000000 */
[----:B------:R-:W-:Y:S02]  /*4db0*/  UIADD3 UR4, UPT, UPT, -UR13, URZ, URZ ;  /* 0x000000ff0d047290 */ /* 0x000fe4000fffe1ff */
[----:B------:R-:W-:Y:S02]  /*4dc0*/  UIADD3 UR5, UPT, UPT, -UR14, URZ, URZ ;  /* 0x000000ff0e057290 */ /* 0x000fe4000fffe1ff */
[----:B------:R-:W-:Y:S02]  /*4dd0*/  UIMAD UR12, UR35, UR4, UR12 ;  /* 0x00000004230c72a4 */ /* 0x000fe4000f8e020c */
[----:B------:R-:W-:Y:S01]  /*4de0*/  UIMAD UR13, UR42, UR5, UR13 ;  /* 0x000000052a0d72a4 */ /* 0x000fe2000f8e020d */
[----:B---3--:R-:W-:Y:S11]  /*4df0*/  @!P1 BRA `(.L_x_75) ;  /* 0x0000004c00389947 */ /* 0x008ff60003800000 */
.L_x_150:
[----:B------:R-:W-:Y:S01]  /*4e00*/  @!P2 R2UR UR4, R0 ;  /* 0x000000000004a2ca */ /* 0x000fe200000e0000 */
[----:B------:R-:W-:Y:S01]  /*4e10*/  VOTEU.ALL UP0, P2 ;  /* 0x0000000000ff7886 */ /* 0x000fe20001000000 */
[----:B-1----:R-:W-:Y:S02]  /*4e20*/  @!P2 IADD3 R2, P1, PT, R12, 0x680, RZ ;  /* 0x000006800c02a810 */ /* 0x002fe40007f3e0ff */
[----:B------:R-:W-:Y:S02]  /*4e30*/  @P0 SHF.R.U32.HI R4, RZ, 0x10, R5 ;  /* 0x00000010ff040819 */ /* 0x000fe40000011605 */
[----:B------:R-:W-:Y:S01]  /*4e40*/  @!P2 R2UR UR5, R2 ;  /* 0x000000000205a2ca */ /* 0x000fe200000e0000 */
[----:B------:R-:W-:Y:S01]  /*4e50*/  @!P2 IMAD.X R0, RZ, RZ, R13, P1 ;  /* 0x000000ffff00a224 */ /* 0x000fe200008e060d */
[----:B------:R-:W-:Y:S01]  /*4e60*/  @!UP0 UIADD3 UR8, UPT, UPT, UR22, 0x200, URZ ;  /* 0x0000020016088890 */ /* 0x000fe2000fffe0ff */
[----:B------:R-:W-:Y:S04]  /*4e70*/  @P0 R2UR UR51, R4 ;  /* 0x00000000043302ca */ /* 0x000fe800000e0000 */
[----:B------:R-:W-:Y:S01]  /*4e80*/  @!UP0 UPRMT UR6, UR4, 0x5410, URZ ;  /* 0x0000541004068896 */ /* 0x000fe200080000ff */
[----:B------:R-:W-:Y:S01]  /*4e90*/  @!P2 R2UR UR4, R0 ;  /* 0x000000000004a2ca */ /* 0x000fe200000e0000 */
[----:B------:R-:W-:Y:S01]  /*4ea0*/  VOTEU.ALL UP0, P2 ;  /* 0x0000000000ff7886 */ /* 0x000fe20001000000 */
[----:B------:R-:W-:Y:S03]  /*4eb0*/  @!P2 IMAD.MOV.U32 R0, RZ, RZ, 0x2000 ;  /* 0x00002000ff00a424 */ /* 0x000fe600078e00ff */
[----:B------:R-:W-:Y:S01]  /*4ec0*/  IMAD.U32 R14, RZ, RZ, UR5 ;  /* 0x00000005ff0e7e24 */ /* 0x000fe2000f8e00ff */
[----:B------:R-:W-:Y:S01]  /*4ed0*/  @!UP0 UMOV UR9, UR25 ;  /* 0x0000001900098c82 */ /* 0x000fe20008000000 */
[----:B------:R-:W-:Y:S06]  /*4ee0*/  @!UP0 UMOV UR10, UR7 ;  /* 0x00000007000a8c82 */ /* 0x000fec0008000000 */
[----:B------:R-:W-:Y:S01]  /*4ef0*/  IMAD.U32 R15, RZ, RZ, UR4 ;  /* 0x00000004ff0f7e24 */ /* 0x000fe2000f8e00ff */
[----:B------:R-:W-:Y:S04]  /*4f00*/  @!P2 R2UR UR4, R14 ;  /* 0x000000000e04a2ca */ /* 0x000fe800000e0000 */
[----:B------:R-:W-:Y:S11]  /*4f10*/  @!P2 R2UR UR5, R15 ;  /* 0x000000000f05a2ca */ /* 0x000ff600000e0000 */
[----:B------:R-:W-:Y:S02]  /*4f20*/  @!UPT UIADD3 URZ, UPT, UPT, URZ, URZ, URZ ;  /* 0x000000fffffff290 */ /* 0x000fe4000fffe0ff */
[----:B------:R1:W-:Y:S01]  /*4f30*/  @!UP0 UTMALDG.5D.IM2COL [UR8], [UR4], UR6 ;  /* 0x00000008040083b4 */ /* 0x0003e20008060006 */
[----:B------:R1:W-:Y:S01]  /*4f40*/  @!P2 SYNCS.ARRIVE.TRANS64.RED.A0TR RZ, [UR22+0xc0], R0 ;  /* 0x0000c000ffffa9a7 */ /* 0x0003e20008300416 */
[----:B------:R-:W-:Y:S01]  /*4f50*/  SYNCS.ARRIVE.TRANS64.RED.A1T0 RZ, [UR47], RZ ;  /* 0x000000ffffff79a7 */ /* 0x000fe2000810042f */
[----:B------:R-:W3:Y:S02]  /*4f60*/  SYNCS.PHASECHK.TRANS64.TRYWAIT P1, [UR22+0xd8], R9 ;  /* 0x0000d809ff0075a7 */ /* 0x000ee40008021116 */
[----:B-1-3--:R-:W-:Y:S05]  /*4f70*/  @!P1 BRA `(.L_x_76) ;  /* 0x0000004800f09947 */ /* 0x00afea0003800000 */
.L_x_152:
[----:B-1----:R-:W-:Y:S01]  /*4f80*/  @!P2 IMAD.MOV.U32 R0, RZ, 0x20, RZ ;  /* 0x00000020ff00a824 */ /* 0x002fe200078e00ff */
[----:B------:R-:W-:Y:S01]  /*4f90*/  @!P2 IADD3 R2, P0, PT, R12, 0x680, RZ ;  /* 0x000006800c02a810 */ /* 0x000fe20007f1e0ff */
[----:B------:R-:W-:Y:S01]  /*4fa0*/  VOTEU.ALL UP0, P2 ;  /* 0x0000000000ff7886 */ /* 0x000fe20001000000 */
[----:B------:R-:W-:Y:S01]  /*4fb0*/  LOP3.LUT R10, R10, 0x1, RZ, 0x3c, !PT ;  /* 0x000000010a0a7812 */ /* 0x000fe200078e3cff */
[----:B------:R-:W-:Y:S01]  /*4fc0*/  @!P2 IMAD.MOV.U32 R0, RZ, 0x400, R0 ;  /* 0x00000400ff00a824 */ /* 0x000fe200078e0000 */
[----:B------:R-:W-:Y:S01]  /*4fd0*/  @!P2 R2UR UR5, R2 ;  /* 0x000000000205a2ca */ /* 0x000fe200000e0000 */
[----:B------:R-:W-:Y:S01]  /*4fe0*/  UIADD3 UR24, UPT, UPT, UR15, UR44, URZ ;  /* 0x0000002c0f187290 */ /* 0x000fe2000fffe0ff */
[----:B------:R-:W-:Y:S01]  /*4ff0*/  LOP3.LUT R8, R8, 0x1, RZ, 0x3c, !PT ;  /* 0x0000000108087812 */ /* 0x000fe200078e3cff */
[----:B------:R-:W-:Y:S01]  /*5000*/  @!UP0 UIADD3 UR8, UPT, UPT, UR22, 0x2200, URZ ;  /* 0x0000220016088890 */ /* 0x000fe2000fffe0ff */
[----:B------:R-:W-:Y:S01]  /*5010*/  @!P2 R2UR UR4, R0 ;  /* 0x000000000004a2ca */ /* 0x000fe200000e0000 */
[----:B------:R-:W-:Y:S01]  /*5020*/  @!P2 IMAD.X R0, RZ, RZ, R13, P0 ;  /* 0x000000ffff00a224 */ /* 0x000fe200000e060d */
[----:B------:R-:W-:Y:S02]  /*5030*/  @!UP0 UIADD3 UR10, UPT, UPT, UR7, 0x40, URZ ;  /* 0x00000040070a8890 */ /* 0x000fe4000fffe0ff */
[----:B------:R-:W-:Y:S02]  /*5040*/  @!UP0 UIADD3 UR9, UPT, UPT, UR22, 0xc8, URZ ;  /* 0x000000c816098890 */ /* 0x000fe4000fffe0ff */
[----:B------:R-:W-:Y:S02]  /*5050*/  UIADD3 UR50, UPT, UPT, UR16, UR38, URZ ;  /* 0x0000002610327290 */ /* 0x000fe4000fffe0ff */
[----:B------:R-:W-:Y:S01]  /*5060*/  UPLOP3.LUT UP4, UPT, UPT, UPT, UPT, 0x80, 0x8 ;  /* 0x000000000008789c */ /* 0x000fe20003f8f070 */
[----:B------:R-:W-:Y:S04]  /*5070*/  IMAD.U32 R4, RZ, RZ, UR5 ;  /* 0x00000005ff047e24 */ /* 0x000fe8000f8e00ff */
[----:B------:R-:W-:Y:S01]  /*5080*/  @!UP0 UPRMT UR6, UR4, 0x5410, URZ ;  /* 0x0000541004068896 */ /* 0x000fe200080000ff */
[----:B------:R-:W-:Y:S01]  /*5090*/  @!P2 R2UR UR4, R0 ;  /* 0x000000000004a2ca */ /* 0x000fe200000e0000 */
[----:B------:R-:W-:Y:S11]  /*50a0*/  VOTEU.ALL UP0, P2 ;  /* 0x0000000000ff7886 */ /* 0x000ff60001000000 */
[----:B------:R-:W-:Y:S01]  /*50b0*/  @!UPT UIADD3 URZ, UPT, UPT, URZ, URZ, URZ ;  /* 0x000000fffffff290 */ /* 0x000fe2000fffe0ff */
[----:B------:R-:W-:Y:S01]  /*50c0*/  IMAD.U32 R5, RZ, RZ, UR4 ;  /* 0x00000004ff057e24 */ /* 0x000fe2000f8e00ff */
[----:B------:R-:W-:Y:S04]  /*50d0*/  @!P2 R2UR UR4, R4 ;  /* 0x000000000404a2ca */ /* 0x000fe800000e0000 */
[----:B------:R-:W-:Y:S11]  /*50e0*/  @!P2 R2UR UR5, R5 ;  /* 0x000000000505a2ca */ /* 0x000ff600000e0000 */
[----:B------:R-:W-:Y:S02]  /*50f0*/  @!UPT UIADD3 URZ, UPT, UPT, URZ, URZ, URZ ;  /* 0x000000fffffff290 */ /* 0x000fe4000fffe0ff */
[----:B------:R1:W-:Y:S01]  /*5100*/  @!UP0 UTMALDG.5D.IM2COL [UR8], [UR4], UR6 ;  /* 0x00000008040083b4 */ /* 0x0003e20008060006 */
[----:B------:R1:W-:Y:S01]  /*5110*/  @!P2 SYNCS.ARRIVE.TRANS64.RED.A0TR RZ, [UR22+0xc8], R3 ;  /* 0x0000c803ffffa9a7 */ /* 0x0003e20008300416 */
[----:B------:R-:W-:Y:S01]  /*5120*/  SYNCS.ARRIVE.TRANS64.RED.A1T0 RZ, [UR46], RZ ;  /* 0x000000ffffff79a7 */ /* 0x000fe2000810042e */
[----:B------:R-:W-:Y:S05]  /*5130*/  BRA.U UP2, `(.L_x_77) ;  /* 0xfffffff102dc7547 */ /* 0x000fea000b83ffff */
[----:B-1----:R-:W-:-:S04]  /*5140*/  SHF.L.U32 R3, R10, 0x1f, RZ ;  /* 0x0000001f0a037819 */ /* 0x002fc800000006ff */
[----:B------:R-:W1:Y:S02]  /*5150*/  SYNCS.PHASECHK.TRANS64.TRYWAIT P0, [UR22+0xd0], R3 ;  /* 0x0000d003ff0075a7 */ /* 0x000e640008001116 */
[----:B-1----:R-:W-:Y:S05]  /*5160*/  @!P0 BRA `(.L_x_78) ;  /* 0x00000048008c8947 */ /* 0x002fea0003800000 */
.L_x_154:
[----:B-1----:R-:W-:-:S07]  /*5170*/  MOV R0, UR22 ;  /* 0x0000001600007c02 */ /* 0x002fce0008000f00 */
.L_x_79:
[----:B-1----:R-:W-:-:S04]  /*5180*/  SHF.L.U32 R3, R10, 0x1f, RZ ;  /* 0x0000001f0a037819 */ /* 0x002fc800000006ff */
[----:B------:R1:W3:Y:S03]  /*5190*/  SYNCS.PHASECHK.TRANS64.TRYWAIT P0, [R0+URZ+0xd8], R3 ;  /* 0x0000d803000075a7 */ /* 0x0002e600080011ff */
[----:B---3--:R-:W-:Y:S05]  /*51a0*/  @!P0 NANOSLEEP.SYNCS 0x989680 ;  /* 0x009896800000895d */ /* 0x008fea0003900000 */
[----:B------:R-:W3:Y:S02]  /*51b0*/  @!P0 SYNCS.PHASECHK.TRANS64 P0, [R0+URZ+0xd8], R3 ;  /* 0x0000d803000085a7 */ /* 0x000ee400080010ff */
[----:B--23--:R-:W-:Y:S05]  /*51c0*/  @P0 EXIT ;  /* 0x000000000000094d */ /* 0x00cfea0003800000 */
[----:B------:R-:W-:Y:S05]  /*51d0*/  BRA `(.L_x_79) ;  /* 0xfffffffc00e87947 */ /* 0x000fea000383ffff */
.L_x_68:
[----:B------:R-:W-:-:S06]  /*51e0*/  UISETP.GE.AND UP0, UPT, UR18, 0x4, UPT ;  /* 0x000000041200788c */ /* 0x000fcc000bf06270 */
[----:B------:R-:W-:-:S13]  /*51f0*/  PLOP3.LUT P0, PT, PT, PT, UP0, 0x80, 0x8 ;  /* 0x000000000008781c */ /* 0x000fda0003f0f008 */
[----:B-1----:R-:W-:Y:S05]  /*5200*/  @!P0 EXIT ;  /* 0x000000000000894d */ /* 0x002fea0003800000 */
[----:B------:R-:W1:Y:S08]  /*5210*/  S2UR UR4, SR_CgaCtaId ;  /* 0x00000000000479c3 */ /* 0x000e700000008800 */
[----:B------:R-:W-:Y:S01]  /*5220*/  BAR.SYNC.DEFER_BLOCKING 0x6, 0xa0 ;  /* 0x0182800000007b1d */ /* 0x000fe20000010000 */
[C---:B------:R-:W-:Y:S01]  /*5230*/  IMAD.SHL.U32 R4, R166.reuse, 0x40, RZ ;  /* 0x00000040a6047824 */ /* 0x040fe200078e00ff */
[C---:B------:R-:W-:Y:S01]  /*5240*/  SHF.L.U32 R69, R166.reuse, 0x10, RZ ;  /* 0x00000010a6457819 */ /* 0x040fe200000006ff */
[C---:B------:R-:W-:Y:S01]  /*5250*/  IMAD.SHL.U32 R165, R166.reuse, 0x8, RZ ;  /* 0x00000008a6a57824 */ /* 0x040fe200078e00ff */
[----:B------:R-:W-:Y:S01]  /*5260*/  LOP3.LUT R168, R166, 0x60, RZ, 0xc0, !PT ;  /* 0x00000060a6a87812 */ /* 0x000fe200078ec0ff */
[----:B------:R-:W-:Y:S01]  /*5270*/  IMAD.MOV.U32 R68, RZ, RZ, RZ ;  /* 0x000000ffff447224 */ /* 0x000fe200078e00ff */
[----:B------:R-:W-:-:S02]  /*5280*/  UMOV UR49, 0x400 ;  /* 0x0000040000317882 */ /* 0x000fc40000000000 */
[----:B------:R-:W2:Y:S01]  /*5290*/  LDC.64 R154, c[0x0][0x9b0] ;  /* 0x00026c00ff9a7b82 */ /* 0x000ea20000000a00 */
[----:B------:R-:W-:Y:S01]  /*52a0*/  LOP3.LUT R6, R4, 0x180, RZ, 0xc0, !PT ;  /* 0x0000018004067812 */ /* 0x000fe200078ec0ff */
[----:B------:R-:W-:Y:S01]  /*52b0*/  IMAD.MOV.U32 R164, RZ, RZ, RZ ;  /* 0x000000ffffa47224 */ /* 0x000fe200078e00ff */
[----:B------:R-:W-:Y:S02]  /*52c0*/  LOP3.LUT R167, R166, 0x2, RZ, 0xc0, !PT ;  /* 0x00000002a6a77812 */ /* 0x000fe400078ec0ff */
[----:B------:R-:W-:Y:S02]  /*52d0*/  CS2R R162, SRZ ;  /* 0x0000000000a27805 */ /* 0x000fe4000001ff00 */
[----:B------:R-:W-:Y:S01]  /*52e0*/  LOP3.LUT R165, R6, 0x30, R165, 0xf8, !PT ;  /* 0x0000003006a57812 */ /* 0x000fe200078ef8a5 */
[----:B------:R-:W-:Y:S01]  /*52f0*/  IMAD.MOV.U32 R161, RZ, RZ, RZ ;  /* 0x000000ffffa17224 */ /* 0x000fe200078e00ff */
[----:B------:R-:W-:Y:S01]  /*5300*/  LOP3.LUT R166, R166, 0x4, RZ, 0xc0, !PT ;  /* 0x00000004a6a67812 */ /* 0x000fe200078ec0ff */
[----:B------:R-:W3:Y:S01]  /*5310*/  LDC.64 R152, c[0x0][0x9a8] ;  /* 0x00026a00ff987b82 */ /* 0x000ee20000000a00 */
[----:B------:R-:W-:Y:S01]  /*5320*/  LOP3.LUT R165, R165, 0x1e40, R4, 0xf8, !PT ;  /* 0x00001e40a5a57812 */ /* 0x000fe200078ef804 */
[----:B------:R-:W4:Y:S01]  /*5330*/  LDCU UR60, c[0x0][0x370] ;  /* 0x00006e00ff3c77ac */ /* 0x000f220008000800 */
[----:B------:R-:W-:Y:S01]  /*5340*/  LOP3.LUT R69, R69, 0x600000, RZ, 0xc0, !PT ;  /* 0x0060000045457812 */ /* 0x000fe200078ec0ff */
[----:B------:R-:W-:Y:S01]  /*5350*/  IMAD.MOV R180, RZ, RZ, -R166 ;  /* 0x000000ffffb47224 */ /* 0x000fe200078e0aa6 */
[----:B------:R-:W-:Y:S01]  /*5360*/  IADD3 R182, PT, PT, -R166, 0x2, RZ ;  /* 0x00000002a6b67810 */ /* 0x000fe20007ffe1ff */
[----:B------:R-:W2:Y:S01]  /*5370*/  LDCU UR48, c[0x0][0xc0c] ;  /* 0x00018180ff3077ac */ /* 0x000ea20008000800 */
[----:B------:R-:W-:Y:S01]  /*5380*/  IADD3 R181, PT, PT, -R167, RZ, RZ ;  /* 0x000000ffa7b57210 */ /* 0x000fe20007ffe1ff */
[----:B-1----:R-:W-:Y:S01]  /*5390*/  ULEA UR49, UR4, UR49, 0x18 ;  /* 0x0000003104317291 */ /* 0x002fe2000f8ec0ff */
[----:B------:R-:W1:Y:S05]  /*53a0*/  LDCU.128 UR4, c[0x0][0xb80] ;  /* 0x00017000ff0477ac */ /* 0x000e6a0008000c00 */
[----:B------:R-:W-:Y:S01]  /*53b0*/  VIADD R183, R165, UR49 ;  /* 0x00000031a5b77c36 */ /* 0x000fe20008000000 */
[----:B------:R-:W2:Y:S02]  /*53c0*/  LDCU UR38, c[0x0][0xc30] ;  /* 0x00018600ff2677ac */ /* 0x000ea40008000800 */
[----:B------:R-:W4:Y:S01]  /*53d0*/  LDS R2, [UR49+0x140] ;  /* 0x00014031ff027984 */ /* 0x000f220008000800 */
[----:B------:R-:W-:Y:S01]  /*53e0*/  VIADD R183, R183, 0x200 ;  /* 0x00000200b7b77836 */ /* 0x000fe20000000000 */
[----:B------:R-:W2:Y:S01]  /*53f0*/  LDCU.64 UR54, c[0x0][0x988] ;  /* 0x00013100ff3677ac */ /* 0x000ea20008000a00 */
[----:B------:R-:W2:Y:S01]  /*5400*/  LDCU.64 UR46, c[0x0][0xc28] ;  /* 0x00018500ff2e77ac */ /* 0x000ea20008000a00 */
[----:B------:R-:W2:Y:S01]  /*5410*/  LDCU.64 UR62, c[0x0][0x990] ;  /* 0x00013200ff3e77ac */ /* 0x000ea20008000a00 */
[----:B-1----:R-:W-:Y:S01]  /*5420*/  IMAD.U32 R178, RZ, RZ, UR4 ;  /* 0x00000004ffb27e24 */ /* 0x002fe2000f8e00ff */
[----:B------:R-:W-:Y:S01]  /*5430*/  MOV R175, UR7 ;  /* 0x0000000700af7c02 */ /* 0x000fe20008000f00 */
[----:B------:R-:W-:Y:S01]  /*5440*/  IMAD.U32 R177, RZ, RZ, UR5 ;  /* 0x00000005ffb17e24 */ /* 0x000fe2000f8e00ff */
[----:B------:R-:W1:Y:S01]  /*5450*/  LDCU.128 UR56, c[0x0][0xc10] ;  /* 0x00018200ff3877ac */ /* 0x000e620008000c00 */
[----:B------:R-:W-:Y:S01]  /*5460*/  IMAD.U32 R176, RZ, RZ, UR6 ;  /* 0x00000006ffb07e24 */ /* 0x000fe2000f8e00ff */
[----:B------:R-:W2:Y:S01]  /*5470*/  LDCU.128 UR4, c[0x0][0xb90] ;  /* 0x00017200ff0477ac */ /* 0x000ea20008000c00 */
[----:B------:R-:W1:Y:S01]  /*5480*/  LDCU UR53, c[0x0][0x374] ;  /* 0x00006e80ff3577ac */ /* 0x000e620008000800 */
[----:B--2---:R-:W-:Y:S01]  /*5490*/  MOV R174, UR4 ;  /* 0x0000000400ae7c02 */ /* 0x004fe20008000f00 */
[----:B------:R-:W-:Y:S01]  /*54a0*/  IMAD.U32 R173, RZ, RZ, UR5 ;  /* 0x00000005ffad7e24 */ /* 0x000fe2000f8e00ff */
[----:B------:R-:W-:Y:S01]  /*54b0*/  UIADD3 UR4, UPT, UPT, UR49, 0x4200, URZ ;  /* 0x0000420031047890 */ /* 0x000fe2000fffe0ff */
[----:B------:R-:W-:Y:S01]  /*54c0*/  IMAD.U32 R172, RZ, RZ, UR6 ;  /* 0x00000006ffac7e24 */ /* 0x000fe2000f8e00ff */
[----:B------:R-:W-:Y:S01]  /*54d0*/  UIADD3 UR5, UPT, UPT, UR49, 0x200, URZ ;  /* 0x0000020031057890 */ /* 0x000fe2000fffe0ff */
[C---:B----4-:R-:W-:Y:S01]  /*54e0*/  VIADD R3, R2.reuse, 0x80 ;  /* 0x0000008002037836 */ /* 0x050fe20000000000 */
[----:B------:R-:W-:-:S02]  /*54f0*/  LOP3.LUT R2, R2, 0xffff, RZ, 0xc0, !PT ;  /* 0x0000ffff02027812 */ /* 0x000fc400078ec0ff */
[----:B------:R-:W-:Y:S02]  /*5500*/  MOV R171, UR7 ;  /* 0x0000000700ab7c02 */ /* 0x000fe40008000f00 */
[----:B------:R-:W-:Y:S01]  /*5510*/  LOP3.LUT R3, R3, 0xffff, RZ, 0xc0, !PT ;  /* 0x0000ffff03037812 */ /* 0x000fe200078ec0ff */
[----:B------:R-:W-:Y:S01]  /*5520*/  IMAD.U32 R185, RZ, RZ, UR5 ;  /* 0x00000005ffb97e24 */ /* 0x000fe2000f8e00ff */
[----:B------:R-:W-:-:S03]  /*5530*/  MOV R184, UR4 ;  /* 0x0000000400b87c02 */ /* 0x000fc60008000f00 */
[----:B-1-3--:R2:W-:Y:S04]  /*5540*/  STL.64 [R1], R2 ;  /* 0x0000000201007387 */ /* 0x00a5e80000100a00 */
.L_x_106:
[----:B--2---:R-:W-:Y:S04]  /*5550*/  SHF.L.U32 R3, R163, 0x1f, RZ ;  /* 0x0000001fa3037819 */ /* 0x004fe800000006ff */
[----:B-1----:R-:W1:Y:S02]  /*5560*/  SYNCS.PHASECHK.TRANS64.TRYWAIT P0, [UR49+0xf0], R3 ;  /* 0x0000f003ff0075a7 */ /* 0x002e640008001131 */
[----:B-1----:R-:W-:Y:S05]  /*5570*/  @!P0 BRA `(.L_x_80) ;  /* 0x0000004400a08947 */ /* 0x002fea0003800000 */
.L_x_156:
[----:B------:R-:W2:Y:S01]  /*5580*/  LDS.128 R4, [UR49+0x130] ;  /* 0x00013031ff047984 */ /* 0x000ea20008000c00 */
[----:B------:R-:W-:Y:S01]  /*5590*/  UIADD3 UR4, UPT, UPT, UR49, 0xf8, URZ ;  /* 0x000000f831047890 */ /* 0x000fe2000fffe0ff */
[----:B------:R-:W-:Y:S01]  /*55a0*/  IMAD R2, R68, 0x4, R1 ;  /* 0x0000000444027824 */ /* 0x000fe200078e0201 */
[----:B------:R-:W-:Y:S01]  /*55b0*/  UISETP.GE.AND UP0, UPT, UR39, 0x1, UPT ;  /* 0x000000012700788c */ /* 0x000fe2000bf06270 */
[----:B------:R-:W-:Y:S01]  /*55c0*/  @!PT LDS RZ, [RZ] ;  /* 0x00000000fffff984 */ /* 0x000fe20000000800 */
[----:B------:R-:W-:Y:S01]  /*55d0*/  @!PT LDS RZ, [RZ] ;  /* 0x00000000fffff984 */ /* 0x000fe20000000800 */
[----:B------:R-:W-:Y:S01]  /*55e0*/  @!PT LDS RZ, [RZ] ;  /* 0x00000000fffff984 */ /* 0x000fe20000000800 */
[----:B------:R-:W-:Y:S01]  /*55f0*/  @!PT LDS RZ, [RZ] ;  /* 0x00000000fffff984 */ /* 0x000fe20000000800 */
[----:B------:R3:W-:Y:S06]  /*5600*/  MEMBAR.ALL.CTA ;  /* 0x0000000000007992 */ /* 0x0007ec0000008000 */
[----:B---3--:R-:W3:Y:S01]  /*5610*/  FENCE.VIEW.ASYNC.S ;  /* 0x00000000000073c6 */ /* 0x008ee20000000000 */
[----:B------:R-:W-:Y:S09]  /*5620*/  UPRMT UR4, URZ, 0x654, UR4 ;  /* 0x00000654ff047896 */ /* 0x000ff20008000004 */
[----:B---3--:R-:W-:Y:S01]  /*5630*/  SYNCS.ARRIVE.TRANS64.RED.A1T0 RZ, [UR4], RZ ;  /* 0x000000ffffff79a7 */ /* 0x008fe20008100404 */
[----:B------:R-:W5:Y:S01]  /*5640*/  LDL R2, [R2] ;  /* 0x0000000002027983 */ /* 0x000f620000100800 */
[----:B--2---:R-:W-:Y:S11]  /*5650*/  LOP3.LUT P0, RZ, R6, 0x1, RZ, 0xc0, !PT ;  /* 0x0000000106ff7812 */ /* 0x004ff6000780c0ff */
[----:B------:R-:W-:Y:S02]  /*5660*/  @!UPT UIADD3 URZ, UPT, UPT, URZ, URZ, URZ ;  /* 0x000000fffffff290 */ /* 0x000fe4000fffe0ff */
[----:B------:R-:W-:Y:S01]  /*5670*/  VOTEU.ANY UP1, P0 ;  /* 0x0000000000ff7886 */ /* 0x000fe20000020100 */
[----:B------:R-:W-:Y:S01]  /*5680*/  PLOP3.LUT P0, PT, PT, PT, UP1, 0x80, 0x8 ;  /* 0x000000000008781c */ /* 0x000fe20003f0f018 */
[----:B------:R-:W-:Y:S11]  /*5690*/  UP2UR UR52, UPR, URZ, 0x2 ;  /* 0x00000002ff347883 */ /* 0x000ff60008000000 */
[----:B------:R-:W-:Y:S01]  /*56a0*/  @!UPT UIADD3 URZ, UPT, UPT, URZ, URZ, URZ ;  /* 0x000000fffffff290 */ /* 0x000fe2000fffe0ff */
[----:B-1----:R-:W-:Y:S02]  /*56b0*/  @P0 MOV R3, R4 ;  /* 0x0000000400030202 */ /* 0x002fe40000000f00 */
[----:B------:R-:W-:Y:S02]  /*56c0*/  @P0 LOP3.LUT R0, R5, 0xffff, RZ, 0xc0, !PT ;  /* 0x0000ffff05000812 */ /* 0x000fe400078ec0ff */
[----:B------:R-:W-:Y:S02]  /*56d0*/  @P0 R2UR UR5, R3 ;  /* 0x00000000030502ca */ /* 0x000fe400000e0000 */
[----:B------:R-:W-:Y:S11]  /*56e0*/  @P0 R2UR UR4, R0 ;  /* 0x00000000000402ca */ /* 0x000ff600000e0000 */
[----:B------:R-:W-:Y:S02]  /*56f0*/  @UP1 UMOV UR37, UR5 ;  /* 0x0000000500251c82 */ /* 0x000fe40008000000 */
[----:B------:R-:W-:Y:S01]  /*5700*/  @UP1 UMOV UR36, UR4 ;  /* 0x0000000400241c82 */ /* 0x000fe20008000000 */
[----:B------:R-:W-:Y:S05]  /*5710*/  BRA.U !UP0, `(.L_x_81) ;  /* 0x0000000108cc7547 */ /* 0x000fea000b800000 */
[----:B------:R-:W1:Y:S01]  /*5720*/  LDCU UR9, c[0x0][0xc20] ;  /* 0x00018400ff0977ac */ /* 0x000e620008000800 */
[----:B------:R-:W-:Y:S02]  /*5730*/  UIMAD.WIDE.U32 UR4, UR53, UR59, URZ ;  /* 0x0000003b350472a5 */ /* 0x000fe4000f8e00ff */
[----:B------:R-:W-:Y:S02]  /*5740*/  UIMAD.WIDE.U32 UR6, UR60, UR56, URZ ;  /* 0x000000383c0672a5 */ /* 0x000fe4000f8e00ff */
[----:B------:R-:W-:Y:S02]  /*5750*/  UIMAD.WIDE.U32 UR10, UR36, UR59, URZ ;  /* 0x0000003b240a72a5 */ /* 0x000fe4000f8e00ff */
[----:B------:R-:W-:Y:S02]  /*5760*/  UISETP.NE.AND UP0, UPT, UR58, 0x1, UPT ;  /* 0x000000013a00788c */ /* 0x000fe4000bf05270 */
[----:B------:R-:W-:Y:S02]  /*5770*/  UISETP.NE.AND UP1, UPT, UR48, 0x1, UPT ;  /* 0x000000013000788c */ /* 0x000fe4000bf25270 */
[----:B------:R-:W-:Y:S02]  /*5780*/  UISETP.NE.AND UP2, UPT, UR39, 0x1, UPT ;  /* 0x000000012700788c */ /* 0x000fe4000bf45270 */
[----:B------:R-:W-:Y:S01]  /*5790*/  UIMAD.WIDE.U32 UR12, UR37, UR56, URZ ;  /* 0x00000038250c72a5 */ /* 0x000fe2000f8e00ff */
[----:B------:R-:W-:Y:S01]  /*57a0*/  UMOV UR4, UR5 ;  /* 0x0000000500047c82 */ /* 0x000fe20008000000 */
[----:B------:R-:W-:Y:S01]  /*57b0*/  UMOV UR6, UR11 ;  /* 0x0000000b00067c82 */ /* 0x000fe20008000000 */
[----:B-1----:R-:W-:Y:S03]  /*57c0*/  USHF.R.U32.HI UR8, URZ, UR9, UR4 ;  /* 0x00000009ff087299 */ /* 0x002fe60008011604 */
[----:B------:R-:W-:Y:S02]  /*57d0*/  UMOV UR4, UR7 ;  /* 0x0000000700047c82 */ /* 0x000fe40008000000 */
[----:B------:R-:W-:Y:S02]  /*57e0*/  USHF.R.U32.HI UR5, URZ, UR57, UR4 ;  /* 0x00000039ff057299 */ /* 0x000fe40008011604 */
[----:B------:R-:W-:Y:S02]  /*57f0*/  USEL UR4, UR53, UR8, !UP0 ;  /* 0x0000000835047287 */ /* 0x000fe4000c000000 */
[----:B------:R-:W-:Y:S02]  /*5800*/  USHF.R.U32.HI UR8, URZ, UR9, UR6 ;  /* 0x00000009ff087299 */ /* 0x000fe40008011606 */
[----:B------:R-:W-:Y:S02]  /*5810*/  UIMAD.WIDE.U32 UR6, UR4, UR46, URZ ;  /* 0x0000002e040672a5 */ /* 0x000fe4000f8e00ff */
[----:B------:R-:W-:Y:S02]  /*5820*/  USEL UR9, UR60, UR5, !UP1 ;  /* 0x000000053c097287 */ /* 0x000fe4000c800000 */
[----:B------:R-:W-:Y:S02]  /*5830*/  USEL UR8, UR36, UR8, !UP0 ;  /* 0x0000000824087287 */ /* 0x000fe4000c000000 */
[----:B------:R-:W-:Y:S01]  /*5840*/  UIMAD.WIDE.U32 UR10, UR9, UR46, URZ ;  /* 0x0000002e090a72a5 */ /* 0x000fe2000f8e00ff */
[----:B------:R-:W-:Y:S01]  /*5850*/  UMOV UR6, UR7 ;  /* 0x0000000700067c82 */ /* 0x000fe20008000000 */
[----:B------:R-:W-:Y:S01]  /*5860*/  UMOV UR5, UR13 ;  /* 0x0000000d00057c82 */ /* 0x000fe20008000000 */
[----:B------:R-:W-:Y:S02]  /*5870*/  @UP2 USHF.R.U32.HI UR4, URZ, UR47, UR6 ;  /* 0x0000002fff042299 */ /* 0x000fe40008011606 */
[----:B------:R-:W-:Y:S02]  /*5880*/  USHF.R.U32.HI UR5, URZ, UR57, UR5 ;  /* 0x00000039ff057299 */ /* 0x000fe40008011605 */
[----:B------:R-:W-:Y:S02]  /*5890*/  UIMAD UR4, UR39, UR4, URZ ;  /* 0x00000004270472a4 */ /* 0x000fe4000f8e02ff */
[----:B------:R-:W-:Y:S02]  /*58a0*/  USEL UR5, UR37, UR5, !UP1 ;  /* 0x0000000525057287 */ /* 0x000fe4000c800000 */
[----:B------:R-:W-:Y:S01]  /*58b0*/  UISETP.GE.AND UP0, UPT, UR8, UR4, UPT ;  /* 0x000000040800728c */ /* 0x000fe2000bf06270 */
[----:B------:R-:W-:Y:S01]  /*58c0*/  UMOV UR6, UR11 ;  /* 0x0000000b00067c82 */ /* 0x000fe20008000000 */
[----:B------:R-:W-:Y:S02]  /*58d0*/  UIMAD.WIDE.U32 UR10, UR8, UR46, URZ ;  /* 0x0000002e080a72a5 */ /* 0x000fe4000f8e00ff */
[----:B------:R-:W-:Y:S04]  /*58e0*/  @UP2 USHF.R.U32.HI UR9, URZ, UR47, UR6 ;  /* 0x0000002fff092299 */ /* 0x000fe80008011606 */
[----:B------:R-:W-:Y:S01]  /*58f0*/  UIMAD UR6, UR39, UR9, URZ ;  /* 0x00000009270672a4 */ /* 0x000fe2000f8e02ff */
[----:B------:R-:W-:Y:S03]  /*5900*/  UMOV UR4, UR11 ;  /* 0x0000000b00047c82 */ /* 0x000fe60008000000 */
[----:B------:R-:W-:Y:S02]  /*5910*/  UISETP.GE.OR UP0, UPT, UR5, UR6, UP0 ;  /* 0x000000060500728c */ /* 0x000fe40008706670 */
[----:B------:R-:W-:Y:S02]  /*5920*/  USHF.R.U32.HI UR4, URZ, UR47, UR4 ;  /* 0x0000002fff047299 */ /* 0x000fe40008011604 */
[----:B------:R-:W-:Y:S02]  /*5930*/  UIMAD.WIDE.U32 UR6, UR5, UR46, URZ ;  /* 0x0000002e050672a5 */ /* 0x000fe4000f8e00ff */
[----:B------:R-:W-:Y:S02]  /*5940*/  USEL UR11, UR8, UR4, !UP2 ;  /* 0x00000004080b7287 */ /* 0x000fe4000d000000 */
[----:B------:R-:W-:Y:S02]  /*5950*/  UIADD3 UR6, UPT, UPT, -UR5, URZ, URZ ;  /* 0x000000ff05067290 */ /* 0x000fe4000fffe1ff */
[----:B------:R-:W-:Y:S02]  /*5960*/  UIADD3 UR10, UPT, UPT, -UR11, URZ, URZ ;  /* 0x000000ff0b0a7290 */ /* 0x000fe4000fffe1ff */
[----:B------:R-:W-:Y:S02]  /*5970*/  UIMAD UR6, UR48, UR6, UR37 ;  /* 0x00000006300672a4 */ /* 0x000fe4000f8e0225 */
[----:B------:R-:W-:Y:S01]  /*5980*/  UIMAD UR10, UR39, UR10, UR8 ;  /* 0x0000000a270a72a4 */ /* 0x000fe2000f8e0208 */
[----:B------:R-:W-:Y:S01]  /*5990*/  @!UP0 UMOV UR4, UR7 ;  /* 0x0000000700048c82 */ /* 0x000fe20008000000 */
[----:B------:R-:W-:Y:S02]  /*59a0*/  UIADD3 UR7, UPT, UPT, -UR8, URZ, URZ ;  /* 0x000000ff08077290 */ /* 0x000fe4000fffe1ff */
[----:B------:R-:W-:Y:S04]  /*59b0*/  @!UP0 USHF.R.U32.HI UR4, URZ, UR47, UR4 ;  /* 0x0000002fff048299 */ /* 0x000fe80008011604 */
[----:B------:R-:W-:Y:S04]  /*59c0*/  @!UP0 USEL UR4, UR5, UR4, !UP2 ;  /* 0x0000000405048287 */ /* 0x000fe8000d000000 */
[----:B------:R-:W-:Y:S02]  /*59d0*/  @!UP0 UIMAD UR9, UR9, UR10, UR4 ;  /* 0x0000000a090982a4 */ /* 0x000fe4000f8e0204 */
[----:B------:R-:W-:Y:S02]  /*59e0*/  @!UP0 UIADD3 UR10, UPT, UPT, UR11, -UR4, URZ ;  /* 0x800000040b0a8290 */ /* 0x000fe4000fffe0ff */
[----:B------:R-:W-:Y:S02]  /*59f0*/  UIMAD UR4, UR58, UR7, UR36 ;  /* 0x000000073a0472a4 */ /* 0x000fe4000f8e0224 */
[----:B------:R-:W-:Y:S03]  /*5a00*/  @!UP0 UIMAD UR8, UR10, UR39, UR5 ;  /* 0x000000270a0882a4 */ /* 0x000fe6000f8e0205 */
[----:B------:R-:W-:Y:S02]  /*5a10*/  @!UP0 UMOV UR5, UR9 ;  /* 0x0000000900058c82 */ /* 0x000fe40008000000 */
[----:B------:R-:W-:Y:S02]  /*5a20*/  UIMAD UR37, UR5, UR48, UR6 ;  /* 0x00000030052572a4 */ /* 0x000fe4000f8e0206 */
[----:B------:R-:W-:Y:S11]  /*5a30*/  UIMAD UR36, UR8, UR58, UR4 ;  /* 0x0000003a082472a4 */ /* 0x000ff6000f8e0204 */
[----:B------:R-:W-:Y:S01]  /*5a40*/  @!UPT UIADD3 URZ, UPT, UPT, URZ, URZ, URZ ;  /* 0x000000fffffff290 */ /* 0x000fe2000fffe0ff */
.L_x_81:
[----:B------:R-:W-:Y:S01]  /*5a50*/  UISETP.NE.AND UP0, UPT, UR38, 0x1, UPT ;  /* 0x000000012600788c */ /* 0x000fe2000bf05270 */
[----:B------:R-:W-:Y:S01]  /*5a60*/  @P0 SHF.R.U32.HI R4, RZ, 0x10, R5 ;  /* 0x00000010ff040819 */ /* 0x000fe20000011605 */
[----:B------:R-:W-:Y:S02]  /*5a70*/  UIADD3 UR11, UPT, UPT, UR49, 0x200, URZ ;  /* 0x00000200310b7890 */ /* 0x000fe4000fffe0ff */
[----:B------:R-:W-:Y:S01]  /*5a80*/  USHF.L.U32 UR41, UR24, 0x7, URZ ;  /* 0x0000000718297899 */ /* 0x000fe200080006ff */
[----:B------:R-:W-:Y:S06]  /*5a90*/  @P0 R2UR UR61, R4 ;  /* 0x00000000043d02ca */ /* 0x000fec00000e0000 */
[----:B------:R-:W1:Y:S01]  /*5aa0*/  @!UP0 LDCU.128 UR12, c[0x0][0xc10] ;  /* 0x00018200ff0c87ac */ /* 0x000e620008000c00 */
[----:B------:R-:W2:Y:S01]  /*5ab0*/  @!UP0 LDCU UR5, c[0x0][0xc0c] ;  /* 0x00018180ff0587ac */ /* 0x000ea20008000800 */
[----:B------:R-:W3:Y:S01]  /*5ac0*/  @!UP0 LDCU UR10, c[0x0][0xc20] ;  /* 0x00018400ff0a87ac */ /* 0x000ee20008000800 */
[----:B-1----:R-:W-:Y:S02]  /*5ad0*/  UIMAD.WIDE.U32 UR8, UR37, UR12, URZ ;  /* 0x0000000c250872a5 */ /* 0x002fe4000f8e00ff */
[----:B------:R-:W-:Y:S02]  /*5ae0*/  UIMAD.WIDE.U32 UR6, UR36, UR15, URZ ;  /* 0x0000000f240672a5 */ /* 0x000fe4000f8e00ff */
[----:B------:R-:W-:Y:S03]  /*5af0*/  @!UP0 UISETP.NE.AND UP1, UPT, UR14, 0x1, UPT ;  /* 0x000000010e00888c */ /* 0x000fe6000bf25270 */
[----:B------:R-:W-:Y:S01]  /*5b00*/  @!UP0 UMOV UR4, UR9 ;  /* 0x0000000900048c82 */ /* 0x000fe20008000000 */
[----:B--2---:R-:W-:Y:S02]  /*5b10*/  @!UP0 UISETP.NE.AND UP2, UPT, UR5, 0x1, UPT ;  /* 0x000000010500888c */ /* 0x004fe4000bf45270 */
[----:B------:R-:W-:Y:S01]  /*5b20*/  @!UP0 USHF.R.U32.HI UR4, URZ, UR13, UR4 ;  /* 0x0000000dff048299 */ /* 0x000fe20008011604 */
[----:B------:R-:W-:Y:S02]  /*5b30*/  @!UP0 UMOV UR6, UR7 ;  /* 0x0000000700068c82 */ /* 0x000fe40008000000 */
[----:B---3--:R-:W-:Y:S02]  /*5b40*/  @!UP0 USHF.R.U32.HI UR6, URZ, UR10, UR6 ;  /* 0x0000000aff068299 */ /* 0x008fe40008011606 */
[----:B------:R-:W-:Y:S02]  /*5b50*/  @!UP0 USEL UR7, UR37, UR4, !UP2 ;  /* 0x0000000425078287 */ /* 0x000fe4000d000000 */
[----:B------:R-:W-:Y:S04]  /*5b60*/  @!UP0 USEL UR6, UR36, UR6, !UP1 ;  /* 0x0000000624068287 */ /* 0x000fe8000c800000 */
[----:B------:R-:W-:Y:S02]  /*5b70*/  @!UP0 UIADD3 UR4, UPT, UPT, -UR7, UR6, URZ ;  /* 0x0000000607048290 */ /* 0x000fe4000fffe1ff */
[----:B------:R-:W-:Y:S02]  /*5b80*/  @!UP0 UIADD3 UR6, UPT, UPT, UR7, -UR6, URZ ;  /* 0x8000000607068290 */ /* 0x000fe4000fffe0ff */
[----:B------:R-:W-:Y:S02]  /*5b90*/  @!UP0 UIMAD UR37, UR4, UR5, UR37 ;  /* 0x00000005042582a4 */ /* 0x000fe4000f8e0225 */
[----:B------:R-:W-:Y:S02]  /*5ba0*/  @!UP0 UIMAD UR36, UR6, UR14, UR36 ;  /* 0x0000000e062482a4 */ /* 0x000fe4000f8e0224 */
[----:B------:R-:W-:Y:S09]  /*5bb0*/  ULOP3.LUT UP0, URZ, UR11, 0x1b0, URZ, 0xc0, !UPT ;  /* 0x000001b00bff7892 */ /* 0x000ff2000f80c0ff */
[----:B------:R-:W-:Y:S05]  /*5bc0*/  BRA.U !UP0, `(.L_x_82) ;  /* 0x0000000108407547 */ /* 0x000fea000b800000 */
[----:B------:R-:W1:Y:S01]  /*5bd0*/  LDCU.64 UR8, c[0x4][0x80] ;  /* 0x01001000ff0877ac */ /* 0x000e620008000a00 */
[----:B------:R-:W-:Y:S01]  /*5be0*/  MOV R15, 0x0 ;  /* 0x00000000000f7802 */ /* 0x000fe20000000f00 */
[----:B------:R-:W-:Y:S02]  /*5bf0*/  HFMA2 R12, -RZ, RZ, 0, 5.9604644775390625e-08 ;  /* 0x00000001ff0c7431 */ /* 0x000fe400000001ff */
[----:B------:R-:W-:Y:S02]  /*5c00*/  IMAD.MOV.U32 R8, RZ, RZ, 0x70 ;  /* 0x00000070ff087424 */ /* 0x000fe400078e00ff */
[----:B------:R-:W-:Y:S01]  /*5c10*/  IMAD.MOV.U32 R13, RZ, RZ, RZ ;  /* 0x000000ffff0d7224 */ /* 0x000fe200078e00ff */
[----:B------:R-:W2:Y:S01]  /*5c20*/  LDCU.64 UR6, c[0x4][0x88] ;  /* 0x01001100ff0677ac */ /* 0x000ea20008000a00 */
[----:B------:R-:W3:Y:S01]  /*5c30*/  LDC.64 R14, c[0x4][R15] ;  /* 0x010000000f0e7b82 */ /* 0x000ee20000000a00 */
[----:B------:R-:W4:Y:S01]  /*5c40*/  LDCU.64 UR4, c[0x4][0x8] ;  /* 0x01000100ff0477ac */ /* 0x000f220008000a00 */
[----:B-1----:R-:W-:Y:S01]  /*5c50*/  MOV R5, UR9 ;  /* 0x0000000900057c02 */ /* 0x002fe20008000f00 */
[----:B------:R-:W-:Y:S01]  /*5c60*/  IMAD.U32 R4, RZ, RZ, UR8 ;  /* 0x00000008ff047e24 */ /* 0x000fe2000f8e00ff */
[----:B--2---:R-:W-:Y:S01]  /*5c70*/  MOV R7, UR7 ;  /* 0x0000000700077c02 */ /* 0x004fe20008000f00 */
[----:B------:R-:W-:Y:S01]  /*5c80*/  IMAD.U32 R6, RZ, RZ, UR6 ;  /* 0x00000006ff067e24 */ /* 0x000fe2000f8e00ff */
[----:B----4-:R-:W-:Y:S01]  /*5c90*/  MOV R11, UR5 ;  /* 0x00000005000b7c02 */ /* 0x010fe20008000f00 */
[----:B------:R-:W-:Y:S02]  /*5ca0*/  IMAD.U32 R10, RZ, RZ, UR4 ;  /* 0x00000004ff0a7e24 */ /* 0x000fe4000f8e00ff */
[----:B------:R-:W-:Y:S07]  /*5cb0*/  LEPC R20, `(.L_x_82) ;  /* 0x000000001014794e */ /* 0x000fee0000000000 */
[----:B---3-5:R-:W-:Y:S05]  /*5cc0*/  CALL.ABS.NOINC R14 ;  /* 0x000000000e007343 */ /* 0x028fea0003c00000 */
.L_x_82:
[----:B------:R-:W-:Y:S01]  /*5cd0*/  LOP3.LUT P0, RZ, R184, 0x1b0, RZ, 0xc0, !PT ;  /* 0x000001b0b8ff7812 */ /* 0x000fe2000780c0ff */
[----:B------:R-:W-:Y:S11]  /*5ce0*/  BSSY.RECONVERGENT B6, `(.L_x_83) ;  /* 0x0000013000067945 */ /* 0x000ff60003800200 */
[----:B------:R-:W-:Y:S01]  /*5cf0*/  @!UPT UIADD3 URZ, UPT, UPT, URZ, URZ, URZ ;  /* 0x000000fffffff290 */ /* 0x000fe2000fffe0ff */
[----:B------:R-:W-:Y:S05]  /*5d00*/  @!P0 BRA `(.L_x_84) ;  /* 0x0000000000408947 */ /* 0x000fea0003800000 */
        /* <DEDUP_REMOVED lines=16> */
.L_x_84:
[----:B------:R-:W-:Y:S05]  /*5e10*/  BSYNC.RECONVERGENT B6 ;  /* 0x0000000000067941 */ /* 0x000fea0003800200 */
.L_x_83:
[----:B------:R-:W-:Y:S01]  /*5e20*/  R2UR UR4, R179 ;  /* 0x00000000b30472ca */ /* 0x000fe200000e0000 */
[----:B------:R-:W-:Y:S01]  /*5e30*/  UISETP.NE.U32.AND UP0, UPT, UR62, URZ, UPT ;  /* 0x000000ff3e00728c */ /* 0x000fe2000bf05070 */
[----:B------:R-:W-:Y:S02]  /*5e40*/  ISETP.NE.U32.AND P4, PT, R154, RZ, PT ;  /* 0x000000ff9a00720c */ /* 0x000fe40003f85070 */
[----:B------:R-:W-:Y:S01]  /*5e50*/  ISETP.NE.U32.AND P2, PT, RZ, UR54, PT ;  /* 0x00000036ff007c0c */ /* 0x000fe2000bf45070 */
[----:B------:R-:W-:Y:S01]  /*5e60*/  UISETP.NE.AND.EX UP1, UPT, UR63, URZ, UPT, UP0 ;  /* 0x000000ff3f00728c */ /* 0x000fe2000bf25300 */
[----:B------:R-:W-:Y:S01]  /*5e70*/  ISETP.NE.AND.EX P4, PT, R155, RZ, PT, P4 ;  /* 0x000000ff9b00720c */ /* 0x000fe20003f85340 */
[----:B------:R-:W-:Y:S01]  /*5e80*/  UPLOP3.LUT UP0, UPT, UPT, UPT, UPT, 0x40, 0x4 ;  /* 0x000000000004789c */ /* 0x000fe20003f0e870 */
[----:B------:R-:W-:Y:S05]  /*5e90*/  ISETP.NE.AND.EX P2, PT, RZ, UR55, PT, P2 ;  /* 0x00000037ff007c0c */ /* 0x000fea000bf45320 */
[----:B------:R-:W-:Y:S06]  /*5ea0*/  UISETP.NE.AND UP2, UPT, UR4, URZ, UPT ;  /* 0x000000ff0400728c */ /* 0x000fec000bf45270 */
[----:B------:R-:W-:Y:S05]  /*5eb0*/  PLOP3.LUT P1, PT, PT, PT, UP2, 0x80, 0x8 ;  /* 0x000000000008781c */ /* 0x000fea0003f2f028 */
[----:B------:R-:W-:Y:S06]  /*5ec0*/  @UP2 UPLOP3.LUT UP0, UPT, UPT, UPT, UP1, 0x80, 0x8 ;  /* 0x000000000008289c */ /* 0x000fec0003f0f010 */
[----:B------:R-:W-:Y:S01]  /*5ed0*/  PLOP3.LUT P0, PT, PT, PT, UP0, 0x80, 0x8 ;  /* 0x000000000008781c */ /* 0x000fe20003f0f008 */
[----:B------:R-:W-:Y:S01]  /*5ee0*/  @!UPT UIADD3 URZ, UPT, UPT, URZ, URZ, URZ ;  /* 0x000000fffffff290 */ /* 0x000fe2000fffe0ff */
[----:B------:R-:W-:Y:S11]  /*5ef0*/  BRA.U !UP1, `(.L_x_85) ;  /* 0x00000001093c7547 */ /* 0x000ff6000b800000 */
[----:B------:R-:W-:Y:S01]  /*5f00*/  UISETP.NE.U32.AND UP0, UPT, UR54, URZ, UPT ;  /* 0x000000ff3600728c */ /* 0x000fe2000bf05070 */
[----:B------:R-:W-:Y:S01]  /*5f10*/  HFMA2 R0, -RZ, RZ, 0, 5.9604644775390625e-08 ;  /* 0x00000001ff007431 */ /* 0x000fe200000001ff */
[----:B------:R-:W1:Y:S01]  /*5f20*/  LDCU.64 UR8, c[0x0][0x358] ;  /* 0x00006b00ff0877ac */ /* 0x000e620008000a00 */
[----:B------:R-:W-:Y:S01]  /*5f30*/  IMAD.MOV.U32 R169, RZ, RZ, 0x1 ;  /* 0x00000001ffa97424 */ /* 0x000fe200078e00ff */
[----:B------:R-:W-:Y:S06]  /*5f40*/  UISETP.NE.AND.EX UP0, UPT, UR55, URZ, UPT, UP0 ;  /* 0x000000ff3700728c */ /* 0x000fec000bf05300 */
[----:B------:R-:W-:Y:S05]  /*5f50*/  PLOP3.LUT P3, PT, PT, PT, UP0, 0x80, 0x8 ;  /* 0x000000000008781c */ /* 0x000fea0003f6f008 */
[----:B------:R-:W2:Y:S01]  /*5f60*/  @UP0 LDCU.64 UR4, c[0x0][0x988] ;  /* 0x00013100ff0407ac */ /* 0x000ea20008000a00 */
[----:B------:R-:W-:Y:S07]  /*5f70*/  @UP0 UIMAD UR6, UR51, UR62, URZ ;  /* 0x0000003e330602a4 */ /* 0x000fee000f8e02ff */
[----:B------:R-:W-:Y:S01]  /*5f80*/  @!P3 PRMT R169, R0, 0x7610, R169 ;  /* 0x0000761000a9b816 */ /* 0x000fe200000000a9 */
[----:B--2---:R-:W-:Y:S06]  /*5f90*/  @UP0 UIMAD.WIDE UR4, UR6, 0x4, UR4 ;  /* 0x00000004060408a5 */ /* 0x004fec000f8e0204 */
[----:B------:R-:W-:Y:S01]  /*5fa0*/  IMAD.U32 R4, RZ, RZ, UR4 ;  /* 0x00000004ff047e24 */ /* 0x000fe2000f8e00ff */
[----:B------:R-:W-:Y:S04]  /*5fb0*/  MOV R5, UR5 ;  /* 0x0000000500057c02 */ /* 0x000fe80008000f00 */
[----:B------:R-:W2:Y:S01]  /*5fc0*/  @!UP0 LDCU UR4, c[0x0][0x980] ;  /* 0x00013000ff0487ac */ /* 0x000ea20008000800 */
[----:B-1---5:R1:W5:Y:S02]  /*5fd0*/  @P3 LDG.E R73, desc[UR8][R4.64] ;  /* 0x0000000804493981 */ /* 0x022364000c1e1900 */
[----:B-12---:R-:W-:Y:S02]  /*5fe0*/  @!P3 IMAD.U32 R73, RZ, RZ, UR4 ;  /* 0x00000004ff49be24 */ /* 0x006fe4000f8e00ff */
.L_x_85:
[----:B------:R-:W-:Y:S05]  /*5ff0*/  @!P4 BRA `(.L_x_86) ;  /* 0x000000000024c947 */ /* 0x000fea0003800000 */
[----:B------:R-:W-:Y:S01]  /*6000*/  ISETP.NE.U32.AND P3, PT, R152, RZ, PT ;  /* 0x000000ff9800720c */ /* 0x000fe20003f65070 */
[----:B------:R-:W1:Y:S03]  /*6010*/  LDCU.64 UR4, c[0x0][0x358] ;  /* 0x00006b00ff0477ac */ /* 0x000e660008000a00 */
[----:B------:R-:W-:Y:S11]  /*6020*/  ISETP.NE.AND.EX P3, PT, R153, RZ, PT, P3 ;  /* 0x000000ff9900720c */ /* 0x000ff60003f65330 */
[----:B------:R-:W-:Y:S02]  /*6030*/  @!UPT UIADD3 URZ, UPT, UPT, URZ, URZ, URZ ;  /* 0x000000fffffff290 */ /* 0x000fe4000fffe0ff */
[----:B------:R-:W2:Y:S01]  /*6040*/  @P3 LDC.64 R4, c[0x0][0x9a8] ;  /* 0x00026a00ff043b82 */ /* 0x000ea20000000a00 */
[----:B------:R-:W-:Y:S04]  /*6050*/  @P3 IMAD R0, R154, UR51, RZ ;  /* 0x000000339a003c24 */ /* 0x000fe8000f8e02ff */
[----:B--2---:R-:W-:Y:S05]  /*6060*/  @P3 IMAD.WIDE R4, R0, 0x4, R4 ;  /* 0x0000000400043825 */ /* 0x004fea00078e0204 */
[----:B-1---5:R1:W5:Y:S02]  /*6070*/  @P3 LDG.E R70, desc[UR4][R4.64] ;  /* 0x0000000404463981 */ /* 0x022364000c1e1900 */
[----:B-1----:R-:W2:Y:S02]  /*6080*/  @!P3 LDC R70, c[0x0][0x9a0] ;  /* 0x00026800ff46bb82 */ /* 0x002ea40000000800 */
.L_x_86:
[----:B-----5:R-:W-:Y:S01]  /*6090*/  FSETP.NEU.AND P4, PT, R73, RZ, PT ;  /* 0x000000ff4900720b */ /* 0x020fe20003f8d000 */
[----:B------:R-:W-:Y:S01]  /*60a0*/  USHF.L.U32 UR8, UR50, 0x7, URZ ;  /* 0x0000000732087899 */ /* 0x000fe200080006ff */
[----:B------:R-:W-:Y:S01]  /*60b0*/  SEL R6, RZ, 0xffffffff, P2 ;  /* 0xffffffffff067807 */ /* 0x000fe20001000000 */
[----:B------:R-:W-:Y:S01]  /*60c0*/  BSSY B1, `(.L_x_87) ;  /* 0x0000068000017945 */ /* 0x000fe20003800000 */
[----:B------:R-:W-:Y:S01]  /*60d0*/  LOP3.LUT P3, RZ, R169, 0xff, RZ, 0xc0, !PT ;  /* 0x000000ffa9ff7812 */ /* 0x000fe2000786c0ff */
[----:B------:R-:W-:Y:S01]  /*60e0*/  IMAD.MOV.U32 R198, RZ, RZ, 0x1 ;  /* 0x00000001ffc67424 */ /* 0x000fe200078e00ff */
[----:B------:R-:W-:Y:S01]  /*60f0*/  @P1 SEL R3, RZ, 0xffffffff, P4 ;  /* 0xffffffffff031807 */ /* 0x000fe20002000000 */
[----:B------:R-:W-:Y:S01]  /*6100*/  IMAD.U32 R189, RZ, RZ, UR8 ;  /* 0x00000008ffbd7e24 */ /* 0x000fe2000f8e00ff */
[----:B------:R-:W-:Y:S01]  /*6110*/  LEA R0, R162, UR49, 0x3 ;  /* 0x00000031a2007c11 */ /* 0x000fe2000f8e18ff */
[----:B------:R-:W-:Y:S01]  /*6120*/  IMAD.IADD R71, R69, 0x1, R2 ;  /* 0x0000000145477824 */ /* 0x000fe200078e0202 */
[----:B------:R-:W-:Y:S02]  /*6130*/  @P0 SEL R3, R6, R3, !P3 ;  /* 0x0000000306030207 */ /* 0x000fe40005800000 */
[----:B------:R-:W-:Y:S02]  /*6140*/  CS2R R150, SRZ ;  /* 0x0000000000967805 */ /* 0x000fe4000001ff00 */
[----:B------:R-:W-:Y:S02]  /*6150*/  R2UR UR4, R177 ;  /* 0x00000000b10472ca */ /* 0x000fe400000e0000 */
[----:B------:R-:W-:Y:S02]  /*6160*/  CS2R R148, SRZ ;  /* 0x0000000000947805 */ /* 0x000fe4000001ff00 */
[----:B------:R-:W-:Y:S02]  /*6170*/  @P1 LOP3.LUT R3, R3, 0x1, RZ, 0xc0, !PT ;  /* 0x0000000103031812 */ /* 0x000fe400078ec0ff */
[----:B------:R-:W-:Y:S02]  /*6180*/  CS2R R146, SRZ ;  /* 0x0000000000927805 */ /* 0x000fe4000001ff00 */
[----:B------:R-:W-:Y:S02]  /*6190*/  R2UR UR7, R176 ;  /* 0x00000000b00772ca */ /* 0x000fe400000e0000 */
[----:B------:R-:W-:Y:S02]  /*61a0*/  CS2R R144, SRZ ;  /* 0x0000000000907805 */ /* 0x000fe4000001ff00 */
[----:B------:R-:W-:Y:S02]  /*61b0*/  ISETP.NE.U32.OR P6, PT, R3, 0x1, !P1 ;  /* 0x000000010300780c */ /* 0x000fe40004fc5470 */
[----:B------:R-:W-:Y:S02]  /*61c0*/  CS2R R142, SRZ ;  /* 0x00000000008e7805 */ /* 0x000fe4000001ff00 */
[----:B------:R-:W-:Y:S02]  /*61d0*/  R2UR UR11, R178 ;  /* 0x00000000b20b72ca */ /* 0x000fe400000e0000 */
[----:B------:R-:W-:Y:S02]  /*61e0*/  CS2R R140, SRZ ;  /* 0x00000000008c7805 */ /* 0x000fe4000001ff00 */
[----:B------:R-:W-:Y:S02]  /*61f0*/  R2UR UR6, R174 ;  /* 0x00000000ae0672ca */ /* 0x000fe400000e0000 */
[----:B------:R-:W-:Y:S02]  /*6200*/  CS2R R138, SRZ ;  /* 0x00000000008a7805 */ /* 0x000fe4000001ff00 */
[----:B------:R-:W-:Y:S01]  /*6210*/  R2UR UR13, R173 ;  /* 0x00000000ad0d72ca */ /* 0x000fe200000e0000 */
[----:B------:R-:W-:Y:S01]  /*6220*/  UIMAD.WIDE.U32 UR4, UR8, UR4, URZ ;  /* 0x00000004080472a5 */ /* 0x000fe2000f8e00ff */
[----:B------:R-:W-:Y:S02]  /*6230*/  LEA R197, R68, UR49, 0x3 ;  /* 0x0000003144c57c11 */ /* 0x000fe4000f8e18ff */
[----:B------:R-:W-:Y:S02]  /*6240*/  CS2R R136, SRZ ;  /* 0x0000000000887805 */ /* 0x000fe4000001ff00 */
[----:B------:R-:W-:Y:S01]  /*6250*/  SHF.L.U32 R4, R164, 0x1f, RZ ;  /* 0x0000001fa4047819 */ /* 0x000fe200000006ff */
[----:B------:R-:W-:Y:S01]  /*6260*/  USHF.R.U32.HI UR5, URZ, UR7, UR5 ;  /* 0x00000007ff057299 */ /* 0x000fe20008011605 */
[----:B------:R-:W-:Y:S02]  /*6270*/  R2UR UR10, R175 ;  /* 0x00000000af0a72ca */ /* 0x000fe400000e0000 */
[----:B------:R-:W-:Y:S01]  /*6280*/  @P6 SHF.L.U32 R9, R161, 0x1f, RZ ;  /* 0x0000001fa1096819 */ /* 0x000fe200000006ff */
[----:B------:R-:W-:Y:S01]  /*6290*/  UISETP.NE.AND UP0, UPT, UR11, 0x1, UPT ;  /* 0x000000010b00788c */ /* 0x000fe2000bf05270 */
[----:B------:R-:W-:Y:S02]  /*62a0*/  R2UR UR12, R171 ;  /* 0x00000000ab0c72ca */ /* 0x000fe400000e0000 */
[----:B------:R-:W1:Y:S01]  /*62b0*/  @P6 SYNCS.PHASECHK.TRANS64.TRYWAIT P1, [R0+URZ+0xc0], R9 ;  /* 0x0000c009000065a7 */ /* 0x000e6200080211ff */
[----:B------:R-:W-:Y:S01]  /*62c0*/  USEL UR5, UR8, UR5, !UP0 ;  /* 0x0000000508057287 */ /* 0x000fe2000c000000 */
[----:B------:R-:W-:Y:S02]  /*62d0*/  R2UR UR9, R172 ;  /* 0x00000000ac0972ca */ /* 0x000fe400000e0000 */
[----:B------:R-:W-:Y:S01]  /*62e0*/  PLOP3.LUT P2, PT, PT, PT, UP1, 0x80, 0x8 ;  /* 0x000000000008781c */ /* 0x000fe20003f4f018 */
[----:B------:R-:W-:Y:S01]  /*62f0*/  UIMAD.WIDE.U32 UR6, UR5, UR6, URZ ;  /* 0x00000006050672a5 */ /* 0x000fe2000f8e00ff */
[----:B------:R-:W-:Y:S01]  /*6300*/  SEL R3, RZ, 0xffffffff, P4 ;  /* 0xffffffffff037807 */ /* 0x000fe20002000000 */
[----:B------:R-:W-:Y:S01]  /*6310*/  UISETP.NE.AND UP0, UPT, UR10, 0x1, UPT ;  /* 0x000000010a00788c */ /* 0x000fe2000bf05270 */
[----:B------:R-:W-:Y:S01]  /*6320*/  IMAD.U32 R188, RZ, RZ, UR5 ;  /* 0x00000005ffbc7e24 */ /* 0x000fe2000f8e00ff */
[----:B------:R-:W-:Y:S03]  /*6330*/  P2R R156, PR, RZ, 0x40 ;  /* 0x00000040ff9c7803 */ /* 0x000fe60000000000 */
[----:B------:R-:W-:Y:S02]  /*6340*/  UMOV UR4, UR7 ;  /* 0x0000000700047c82 */ /* 0x000fe40008000000 */
[----:B------:R-:W-:Y:S01]  /*6350*/  USHF.R.U32.HI UR4, URZ, UR13, UR4 ;  /* 0x0000000dff047299 */ /* 0x000fe20008011604 */
[----:B------:R3:W4:Y:S02]  /*6360*/  SYNCS.PHASECHK.TRANS64.TRYWAIT P0, [R197+URZ+0x100], R4 ;  /* 0x00010004c50075a7 */ /* 0x00072400080011ff */
[----:B------:R-:W-:Y:S01]  /*6370*/  @P2 SEL R3, R6, R3, !P3 ;  /* 0x0000000306032207 */ /* 0x000fe20005800000 */
[----:B------:R-:W-:Y:S01]  /*6380*/  IMAD R6, RZ, RZ, -UR5 ;  /* 0x80000005ff067e24 */ /* 0x000fe2000f8e02ff */
[----:B------:R-:W-:Y:S02]  /*6390*/  USEL UR4, UR5, UR4, !UP0 ;  /* 0x0000000405047287 */ /* 0x000fe4000c000000 */
[----:B------:R-:W-:Y:S01]  /*63a0*/  UISETP.NE.AND UP0, UPT, UR9, 0x1, UPT ;  /* 0x000000010900788c */ /* 0x000fe2000bf05270 */
[----:B------:R-:W-:Y:S01]  /*63b0*/  IMAD R189, R6, UR11, R189 ;  /* 0x0000000b06bd7c24 */ /* 0x000fe2000f8e02bd */
[----:B------:R-:W-:Y:S01]  /*63c0*/  LOP3.LUT R3, R3, 0x1, RZ, 0xc0, !PT ;  /* 0x0000000103037812 */ /* 0x000fe200078ec0ff */
[----:B------:R-:W-:Y:S01]  /*63d0*/  UIMAD.WIDE.U32 UR6, UR4, UR12, URZ ;  /* 0x0000000c040672a5 */ /* 0x000fe2000f8e00ff */
[----:B------:R-:W-:Y:S01]  /*63e0*/  IMAD.U32 R187, RZ, RZ, UR4 ;  /* 0x00000004ffbb7e24 */ /* 0x000fe2000f8e00ff */
[----:B------:R-:W2:Y:S01]  /*63f0*/  LDCU UR12, c[0x0][0xba0] ;  /* 0x00017400ff0c77ac */ /* 0x000ea20008000800 */
[----:B------:R-:W-:Y:S01]  /*6400*/  PLOP3.LUT P2, PT, PT, PT, UP0, 0x80, 0x8 ;  /* 0x000000000008781c */ /* 0x000fe20003f4f008 */
[----:B------:R-:W-:Y:S01]  /*6410*/  IMAD R7, RZ, RZ, -UR4 ;  /* 0x80000004ff077e24 */ /* 0x000fe2000f8e02ff */
[----:B------:R-:W-:Y:S01]  /*6420*/  ISETP.NE.U32.AND P5, PT, R3, 0x1, PT ;  /* 0x000000010300780c */ /* 0x000fe20003fa5070 */
[----:B------:R-:W-:Y:S01]  /*6430*/  IMAD.U32 R186, RZ, RZ, UR4 ;  /* 0x00000004ffba7e24 */ /* 0x000fe2000f8e00ff */
[----:B------:R-:W-:Y:S01]  /*6440*/  UMOV UR6, UR7 ;  /* 0x0000000700067c82 */ /* 0x000fe20008000000 */
[----:B------:R-:W-:Y:S01]  /*6450*/  IMAD R188, R7, UR10, R188 ;  /* 0x0000000a07bc7c24 */ /* 0x000fe2000f8e02bc */
[----:B------:R-:W-:Y:S02]  /*6460*/  P2R R199, PR, RZ, 0x20 ;  /* 0x00000020ffc77803 */ /* 0x000fe40000000000 */
[----:B-1----:R-:W-:Y:S01]  /*6470*/  @P6 SEL R198, RZ, 0x1, !P1 ;  /* 0x00000001ffc66807 */ /* 0x002fe20004800000 */
[----:B--2---:R-:W-:Y:S06]  /*6480*/  USHF.R.U32.HI UR6, URZ, UR12, UR6 ;  /* 0x0000000cff067299 */ /* 0x004fec0008011606 */
[----:B------:R-:W-:Y:S05]  /*6490*/  SEL R187, R187, UR6, !P2 ;  /* 0x00000006bbbb7c07 */ /* 0x000fea000d000000 */
[----:B------:R-:W-:Y:S04]  /*64a0*/  IMAD.MOV R5, RZ, RZ, -R187 ;  /* 0x000000ffff057224 */ /* 0x000fe800078e0abb */
[----:B------:R-:W-:Y:S01]  /*64b0*/  IMAD R186, R5, UR9, R186 ;  /* 0x0000000905ba7c24 */ /* 0x000fe2000f8e02ba */
[----:B---34-:R-:W-:Y:S06]  /*64c0*/  @!P6 BRA `(.L_x_88) ;  /* 0x00000000009ce947 */ /* 0x018fec0003800000 */
[----:B------:R-:W-:Y:S01]  /*64d0*/  @P5 IMAD R8, R162, 0x2000, R183 ;  /* 0x00002000a2085824 */ /* 0x000fe200078e02b7 */
[----:B------:R-:W1:Y:S01]  /*64e0*/  S2R R2, SR_CgaCtaId ;  /* 0x0000000000027919 */ /* 0x000e620000008800 */
[----:B------:R-:W-:Y:S01]  /*64f0*/  ISETP.NE.AND P1, PT, R198, RZ, PT ;  /* 0x000000ffc600720c */ /* 0x000fe20003f25270 */
[----:B------:R-:W-:Y:S01]  /*6500*/  BSSY B0, `(.L_x_89) ;  /* 0x0000010000007945 */ /* 0x000fe20003800000 */
[--C-:B------:R-:W-:Y:S01]  /*6510*/  @P5 IMAD R7, R167, -0x10, R8.reuse ;  /* 0xfffffff0a7075824 */ /* 0x100fe200078e0208 */
[----:B------:R-:W-:Y:S01]  /*6520*/  CS2R R138, SRZ ;  /* 0x00000000008a7805 */ /* 0x000fe2000001ff00 */
[----:B------:R-:W-:Y:S01]  /*6530*/  @P5 IMAD R6, R166, -0x10, R8 ;  /* 0xfffffff0a6065824 */ /* 0x000fe200078e0208 */
[----:B------:R-:W-:Y:S01]  /*6540*/  CS2R R136, SRZ ;  /* 0x0000000000887805 */ /* 0x000fe2000001ff00 */
[----:B------:R-:W-:Y:S01]  /*6550*/  @P5 IMAD R5, R182, 0x10, R7 ;  /* 0x00000010b6055824 */ /* 0x000fe200078e0207 */
[----:B------:R-:W-:Y:S02]  /*6560*/  CS2R R146, SRZ ;  /* 0x0000000000927805 */ /* 0x000fe4000001ff00 */
[----:B------:R-:W-:Y:S02]  /*6570*/  CS2R R144, SRZ ;  /* 0x0000000000907805 */ /* 0x000fe4000001ff00 */
[----:B------:R-:W-:Y:S02]  /*6580*/  CS2R R142, SRZ ;  /* 0x00000000008e7805 */ /* 0x000fe4000001ff00 */
[----:B------:R-:W-:Y:S02]  /*6590*/  CS2R R140, SRZ ;  /* 0x00000000008c7805 */ /* 0x000fe4000001ff00 */
[----:B------:R-:W-:Y:S02]  /*65a0*/  CS2R R150, SRZ ;  /* 0x0000000000967805 */ /* 0x000fe4000001ff00 */
[----:B------:R-:W-:Y:S01]  /*65b0*/  CS2R R148, SRZ ;  /* 0x0000000000947805 */ /* 0x000fe2000001ff00 */
[----:B------:R-:W-:Y:S06]  /*65c0*/  @P1 BRA `(.L_x_90) ;  /* 0x00000000000c1947 */ /* 0x000fec0003800000 */
[----:B------:R-:W-:Y:S04]  /*65d0*/  SHF.L.U32 R3, R161, 0x1f, RZ ;  /* 0x0000001fa1037819 */ /* 0x000fe800000006ff */
[----:B------:R-:W2:Y:S02]  /*65e0*/  SYNCS.PHASECHK.TRANS64.TRYWAIT P1, [R0+URZ+0xc0], R3 ;  /* 0x0000c003000075a7 */ /* 0x000ea400080211ff */
[----:B--2---:R-:W-:Y:S05]  /*65f0*/  @!P1 BRA `(.L_x_91) ;  /* 0x0000003400989947 */ /* 0x004fea0003800000 */
.L_x_90:
[----:B------:R-:W-:Y:S05]  /*6600*/  BSYNC B0 ;  /* 0x0000000000007941 */ /* 0x000fea0003800000 */
.L_x_89:
[----:B------:R-:W-:Y:S01]  /*6610*/  ISETP.NE.AND P1, PT, R199, RZ, PT ;  /* 0x000000ffc700720c */ /* 0x000fe20003f25270 */
[----:B--2---:R-:W-:Y:S02]  /*6620*/  VIADD R3, R0, 0xd0 ;  /* 0x000000d000037836 */ /* 0x004fe40000000000 */
[----:B------:R-:W-:Y:S03]  /*6630*/  VIADD R162, R162, 0x1 ;  /* 0x00000001a2a27836 */ /* 0x000fe60000000000 */
[----:B-1----:R-:W-:Y:S07]  /*6640*/  PRMT R2, R2, 0x654, R3 ;  /* 0x0000065402027816 */ /* 0x002fee0000000003 */
[----:B------:R1:W2:Y:S04]  /*6650*/  @P1 LDS.128 R136, [R8] ;  /* 0x0000000008881984 */ /* 0x0002a80000000c00 */
[----:B------:R1:W3:Y:S04]  /*6660*/  @P1 LDS.128 R144, [R6+0x20] ;  /* 0x0000200006901984 */ /* 0x0002e80000000c00 */
[----:B------:R1:W4:Y:S04]  /*6670*/  @P1 LDS.128 R140, [R7+0x10] ;  /* 0x00001000078c1984 */ /* 0x0003280000000c00 */
[----:B------:R1:W1:Y:S01]  /*6680*/  @P1 LDS.128 R148, [R5+0x10] ;  /* 0x0000100005941984 */ /* 0x0002620000000c00 */
[C---:B------:R-:W-:Y:S01]  /*6690*/  ISETP.NE.AND P1, PT, R162.reuse, 0x2, PT ;  /* 0x00000002a200780c */ /* 0x040fe20003f25270 */
[----:B------:R-:W-:Y:S01]  /*66a0*/  @!PT LDS RZ, [RZ] ;  /* 0x00000000fffff984 */ /* 0x000fe20000000800 */
[----:B------:R-:W-:Y:S01]  /*66b0*/  @!PT LDS RZ, [RZ] ;  /* 0x00000000fffff984 */ /* 0x000fe20000000800 */
[----:B------:R-:W-:Y:S01]  /*66c0*/  @!PT LDS RZ, [RZ] ;  /* 0x00000000fffff984 */ /* 0x000fe20000000800 */
[----:B------:R-:W-:Y:S01]  /*66d0*/  @!PT LDS RZ, [RZ] ;  /* 0x00000000fffff984 */ /* 0x000fe20000000800 */
[----:B------:R5:W-:Y:S06]  /*66e0*/  MEMBAR.ALL.CTA ;  /* 0x0000000000007992 */ /* 0x000bec0000008000 */
[----:B-----5:R-:W5:Y:S01]  /*66f0*/  FENCE.VIEW.ASYNC.S ;  /* 0x00000000000073c6 */ /* 0x020f620000000000 */
[----:B------:R-:W-:Y:S02]  /*6700*/  SEL R0, RZ, 0x1, P1 ;  /* 0x00000001ff007807 */ /* 0x000fe40000800000 */
[----:B------:R-:W-:Y:S02]  /*6710*/  SEL R162, R162, RZ, P1 ;  /* 0x000000ffa2a27207 */ /* 0x000fe40000800000 */
[----:B------:R-:W-:Y:S01]  /*6720*/  LOP3.LUT R161, R161, R0, RZ, 0x3c, !PT ;  /* 0x00000000a1a17212 */ /* 0x000fe200078e3cff */
[----:B-----5:R1:W-:Y:S06]  /*6730*/  SYNCS.ARRIVE.TRANS64.RED.A1T0 RZ, [R2+URZ], RZ ;  /* 0x000000ff02ff79a7 */ /* 0x0203ec00081004ff */
.L_x_88:
[----:B------:R-:W-:Y:S05]  /*6740*/  BSYNC B1 ;  /* 0x0000000000017941 */ /* 0x000fea0003800000 */
.L_x_87:
[----:B------:R-:W-:Y:S04]  /*6750*/  SHF.R.U32.HI R3, RZ, 0x15, R71 ;  /* 0x00000015ff037819 */ /* 0x000fe80000011647 */
[----:B------:R-:W-:Y:S01]  /*6760*/  LOP3.LUT P1, RZ, R3, 0x3, R170, 0x48, !PT ;  /* 0x0000000303ff7812 */ /* 0x000fe200078248aa */
[----:B------:R-:W-:Y:S01]  /*6770*/  @!UPT UIADD3 URZ, UPT, UPT, URZ, URZ, URZ ;  /* 0x000000fffffff290 */ /* 0x000fe2000fffe0ff */
[----:B------:R-:W-:Y:S11]  /*6780*/  @P0 BRA `(.L_x_92) ;  /* 0x0000000000080947 */ /* 0x000ff60003800000 */
[----:B------:R-:W5:Y:S02]  /*6790*/  SYNCS.PHASECHK.TRANS64.TRYWAIT P0, [R197+URZ+0x100], R4 ;  /* 0x00010004c50075a7 */ /* 0x000f6400080011ff */
[----:B-----5:R-:W-:Y:S05]  /*67a0*/  @!P0 BRA `(.L_x_93) ;  /* 0x0000003400408947 */ /* 0x020fea0003800000 */
.L_x_92:
[----:B------:R-:W-:Y:S04]  /*67b0*/  BSSY.RECONVERGENT B6, `(.L_x_94) ;  /* 0x0000012000067945 */ /* 0x000fe80003800200 */
[----:B------:R-:W-:Y:S05]  /*67c0*/  @!P1 BRA `(.L_x_95) ;  /* 0x0000000000409947 */ /* 0x000fea0003800000 */
[----:B------:R-:W5:Y:S01]  /*67d0*/  LDCU.64 UR8, c[0x4][0x70] ;  /* 0x01000e00ff0877ac */ /* 0x000f620008000a00 */
[----:B------:R-:W-:Y:S01]  /*67e0*/  MOV R3, 0x0 ;  /* 0x0000000000037802 */ /* 0x000fe20000000f00 */
[----:B------:R-:W-:Y:S02]  /*67f0*/  HFMA2 R12, -RZ, RZ, 0, 5.9604644775390625e-08 ;  /* 0x00000001ff0c7431 */ /* 0x000fe400000001ff */
[----:B-1----:R-:W-:Y:S02]  /*6800*/  IMAD.MOV.U32 R8, RZ, RZ, 0x192 ;  /* 0x00000192ff087424 */ /* 0x002fe400078e00ff */
[----:B------:R-:W-:Y:S01]  /*6810*/  IMAD.MOV.U32 R13, RZ, RZ, RZ ;  /* 0x000000ffff0d7224 */ /* 0x000fe200078e00ff */
[----:B------:R-:W1:Y:S01]  /*6820*/  LDCU.64 UR6, c[0x4][0x78] ;  /* 0x01000f00ff0677ac */ /* 0x000e620008000a00 */
[----:B------:R-:W2:Y:S01]  /*6830*/  LDC.64 R2, c[0x4][R3] ;  /* 0x0100000003027b82 */ /* 0x000ea20000000a00 */
[----:B------:R-:W3:Y:S01]  /*6840*/  LDCU.64 UR4, c[0x4][0x10] ;  /* 0x01000200ff0477ac */ /* 0x000ee20008000a00 */
[----:B-----5:R-:W-:Y:S01]  /*6850*/  MOV R5, UR9 ;  /* 0x0000000900057c02 */ /* 0x020fe20008000f00 */
[----:B------:R-:W-:Y:S01]  /*6860*/  IMAD.U32 R4, RZ, RZ, UR8 ;  /* 0x00000008ff047e24 */ /* 0x000fe2000f8e00ff */
[----:B-1----:R-:W-:Y:S01]  /*6870*/  MOV R7, UR7 ;  /* 0x0000000700077c02 */ /* 0x002fe20008000f00 */
[----:B------:R-:W-:Y:S01]  /*6880*/  IMAD.U32 R6, RZ, RZ, UR6 ;  /* 0x00000006ff067e24 */ /* 0x000fe2000f8e00ff */
[----:B---3--:R-:W-:Y:S01]  /*6890*/  MOV R11, UR5 ;  /* 0x00000005000b7c02 */ /* 0x008fe20008000f00 */
[----:B------:R-:W-:Y:S02]  /*68a0*/  IMAD.U32 R10, RZ, RZ, UR4 ;  /* 0x00000004ff0a7e24 */ /* 0x000fe4000f8e00ff */
[----:B------:R-:W-:Y:S07]  /*68b0*/  LEPC R20, `(.L_x_95) ;  /* 0x000000001014794e */ /* 0x000fee0000000000 */
[----:B--2-4-:R-:W-:Y:S05]  /*68c0*/  CALL.ABS.NOINC R2 ;  /* 0x0000000002007343 */ /* 0x014fea0003c00000 */
.L_x_95:
[----:B------:R-:W-:Y:S05]  /*68d0*/  BSYNC.RECONVERGENT B6 ;  /* 0x0000000000067941 */ /* 0x000fea0003800200 */
.L_x_94:
[-C--:B--2---:R-:W-:Y:S01]  /*68e0*/  F2FP.F16.E4M3.UNPACK_B R74, R136.reuse ;  /* 0x00000088ff4a723e */ /* 0x084fe200020006ff */
[----:B------:R-:W-:Y:S05]  /*68f0*/  WARPSYNC.ALL ;  /* 0x0000000000007948 */ /* 0x000fea0003800000 */
[----:B------:R-:W-:Y:S01]  /*6900*/  R2UR UR4, R71 ;  /* 0x00000000470472ca */ /* 0x000fe200000e0000 */
[--C-:B------:R-:W-:Y:S01]  /*6910*/  HADD2.F32 R72, -RZ, R74.reuse.H0_H0 ;  /* 0x2000004aff487230 */ /* 0x100fe20000004100 */
[----:B------:R-:W-:Y:S01]  /*6920*/  F2FP.F16.E4M3.UNPACK_B R76, R136.H1 ;  /* 0x00000088ff4c723e */ /* 0x000fe200030006ff */
[----:B------:R-:W-:Y:S01]  /*6930*/  HADD2.F32 R75, -RZ, R74.H1_H1 ;  /* 0x3000004aff4b7230 */ /* 0x000fe20000004100 */
[-C--:B------:R-:W-:Y:S01]  /*6940*/  F2FP.F16.E4M3.UNPACK_B R78, R137.reuse ;  /* 0x00000089ff4e723e */ /* 0x080fe200020006ff */
[----:B------:R-:W-:Y:S01]  /*6950*/  BSSY.RECONVERGENT B0, `(.L_x_96) ;  /* 0x0000120000007945 */ /* 0x000fe20003800200 */
[----:B------:R-:W-:Y:S01]  /*6960*/  F2FP.F16.E4M3.UNPACK_B R80, R137.H1 ;  /* 0x00000089ff50723e */ /* 0x000fe200030006ff */
[--C-:B------:R-:W-:Y:S01]  /*6970*/  HADD2.F32 R74, -RZ, R76.reuse.H0_H0 ;  /* 0x2000004cff4a7230 */ /* 0x100fe20000004100 */
[-C--:B------:R-:W-:Y:S01]  /*6980*/  F2FP.F16.E4M3.UNPACK_B R82, R138.reuse ;  /* 0x0000008aff52723e */ /* 0x080fe200020006ff */
[----:B------:R-:W-:Y:S01]  /*6990*/  HADD2.F32 R76, -RZ, R76.H1_H1 ;  /* 0x3000004cff4c7230 */ /* 0x000fe20000004100 */
[----:B------:R-:W-:Y:S01]  /*69a0*/  F2FP.F16.E4M3.UNPACK_B R84, R138.H1 ;  /* 0x0000008aff54723e */ /* 0x000fe200030006ff */
[--C-:B------:R-:W-:Y:S01]  /*69b0*/  HADD2.F32 R77, -RZ, R78.reuse.H0_H0 ;  /* 0x2000004eff4d7230 */ /* 0x100fe20000004100 */
[-C--:B------:R-:W-:Y:S01]  /*69c0*/  F2FP.F16.E4M3.UNPACK_B R86, R139.reuse ;  /* 0x0000008bff56723e */ /* 0x080fe200020006ff */
[----:B-1----:R-:W1:Y:S01]  /*69d0*/  LDTM.x64 R4, tmem[UR4] ;  /* 0x00000004000479ee */ /* 0x002e620008340000 */
[----:B------:R-:W-:Y:S01]  /*69e0*/  F2FP.F16.E4M3.UNPACK_B R88, R139.H1 ;  /* 0x0000008bff58723e */ /* 0x000fe200030006ff */
[----:B------:R-:W-:Y:S01]  /*69f0*/  HADD2.F32 R78, -RZ, R78.H1_H1 ;  /* 0x3000004eff4e7230 */ /* 0x000fe20000004100 */
[-C--:B----4-:R-:W-:Y:S01]  /*6a00*/  F2FP.F16.E4M3.UNPACK_B R90, R140.reuse ;  /* 0x0000008cff5a723e */ /* 0x090fe200020006ff */
[----:B------:R-:W-:Y:S01]  /*6a10*/  HADD2.F32 R79, -RZ, R80.H0_H0 ;  /* 0x20000050ff4f7230 */ /* 0x000fe20000004100 */
[----:B------:R-:W-:Y:S01]  /*6a20*/  F2FP.F16.E4M3.UNPACK_B R92, R140.H1 ;  /* 0x0000008cff5c723e */ /* 0x000fe200030006ff */
[--C-:B------:R-:W-:Y:S01]  /*6a30*/  HADD2.F32 R81, -RZ, R82.reuse.H0_H0 ;  /* 0x20000052ff517230 */ /* 0x100fe20000004100 */
[----:B------:R-:W-:Y:S01]  /*6a40*/  ISETP.NE.AND P6, PT, R156, RZ, PT ;  /* 0x000000ff9c00720c */ /* 0x000fe20003fc5270 */
[----:B------:R-:W-:Y:S01]  /*6a50*/  HADD2.F32 R82, -RZ, R82.H1_H1 ;  /* 0x30000052ff527230 */ /* 0x000fe20000004100 */
[----:B------:R-:W-:Y:S01]  /*6a60*/  SHF.L.U32 R204, R181, 0x4, RZ ;  /* 0x00000004b5cc7819 */ /* 0x000fe200000006ff */
[--C-:B------:R-:W-:Y:S01]  /*6a70*/  HADD2.F32 R85, -RZ, R86.reuse.H0_H0 ;  /* 0x20000056ff557230 */ /* 0x100fe20000004100 */
[----:B------:R-:W-:Y:S01]  /*6a80*/  SHF.L.U32 R206, R180, 0x4, RZ ;  /* 0x00000004b4ce7819 */ /* 0x000fe200000006ff */
[----:B------:R-:W-:Y:S01]  /*6a90*/  HADD2.F32 R86, -RZ, R86.H1_H1 ;  /* 0x30000056ff567230 */ /* 0x000fe20000004100 */
[----:B------:R-:W-:Y:S01]  /*6aa0*/  SHF.L.U32 R205, R182, 0x4, RZ ;  /* 0x00000004b6cd7819 */ /* 0x000fe200000006ff */
[--C-:B------:R-:W-:Y:S01]  /*6ab0*/  HADD2.F32 R89, -RZ, R90.reuse.H0_H0 ;  /* 0x2000005aff597230 */ /* 0x100fe20000004100 */
[----:B------:R-:W-:Y:S01]  /*6ac0*/  F2FP.F16.E4M3.UNPACK_B R94, R141 ;  /* 0x0000008dff5e723e */ /* 0x000fe200020006ff */
[----:B------:R-:W-:Y:S01]  /*6ad0*/  HADD2.F32 R90, -RZ, R90.H1_H1 ;  /* 0x3000005aff5a7230 */ /* 0x000fe20000004100 */
[----:B------:R-:W-:Y:S01]  /*6ae0*/  F2FP.F16.E4M3.UNPACK_B R98, R142 ;  /* 0x0000008eff62723e */ /* 0x000fe200020006ff */
[----:B------:R-:W-:Y:S01]  /*6af0*/  HADD2.F32 R80, -RZ, R80.H1_H1 ;  /* 0x30000050ff507230 */ /* 0x000fe20000004100 */
[----:B------:R-:W-:Y:S01]  /*6b00*/  F2FP.F16.E4M3.UNPACK_B R102, R143 ;  /* 0x0000008fff66723e */ /* 0x000fe200020006ff */
[--C-:B------:R-:W-:Y:S01]  /*6b10*/  HADD2.F32 R93, -RZ, R94.reuse.H0_H0 ;  /* 0x2000005eff5d7230 */ /* 0x100fe20000004100 */
[----:B---3--:R-:W-:Y:S01]  /*6b20*/  F2FP.F16.E4M3.UNPACK_B R106, R144 ;  /* 0x00000090ff6a723e */ /* 0x008fe200020006ff */
[----:B------:R-:W-:Y:S01]  /*6b30*/  HADD2.F32 R94, -RZ, R94.H1_H1 ;  /* 0x3000005eff5e7230 */ /* 0x000fe20000004100 */
[----:B------:R-:W-:Y:S01]  /*6b40*/  F2FP.F16.E4M3.UNPACK_B R110, R145 ;  /* 0x00000091ff6e723e */ /* 0x000fe200020006ff */
[C---:B-1----:R-:W-:Y:S01]  /*6b50*/  FMUL R0, R70.reuse, R4 ;  /* 0x0000000446007220 */ /* 0x042fe20000400000 */
[C---:B------:R-:W-:Y:S01]  /*6b60*/  FMUL R2, R70.reuse, R5 ;  /* 0x0000000546027220 */ /* 0x040fe20000400000 */
[C---:B------:R-:W-:Y:S01]  /*6b70*/  FMUL R4, R70.reuse, R8 ;  /* 0x0000000846047220 */ /* 0x040fe20000400000 */
[C---:B------:R-:W-:Y:S01]  /*6b80*/  FMUL R5, R70.reuse, R9 ;  /* 0x0000000946057220 */ /* 0x040fe20000400000 */
[C---:B------:R-:W-:Y:S01]  /*6b90*/  FFMA R0, R73.reuse, R72, R0 ;  /* 0x0000004849007223 */ /* 0x040fe20000000000 */
[C---:B------:R-:W-:Y:S01]  /*6ba0*/  FFMA R2, R73.reuse, R75, R2 ;  /* 0x0000004b49027223 */ /* 0x040fe20000000002 */
[C---:B------:R-:W-:Y:S01]  /*6bb0*/  FMUL R8, R70.reuse, R12 ;  /* 0x0000000c46087220 */ /* 0x040fe20000400000 */
[C---:B------:R-:W-:Y:S01]  /*6bc0*/  FMUL R9, R70.reuse, R13 ;  /* 0x0000000d46097220 */ /* 0x040fe20000400000 */
[C---:B------:R-:W-:Y:S01]  /*6bd0*/  FMUL R12, R70.reuse, R16 ;  /* 0x00000010460c7220 */ /* 0x040fe20000400000 */
[C---:B------:R-:W-:Y:S01]  /*6be0*/  FMUL R13, R70.reuse, R17 ;  /* 0x00000011460d7220 */ /* 0x040fe20000400000 */
[C---:B------:R-:W-:Y:S01]  /*6bf0*/  FMUL R16, R70.reuse, R20 ;  /* 0x0000001446107220 */ /* 0x040fe20000400000 */
[C---:B------:R-:W-:Y:S01]  /*6c00*/  FMUL R17, R70.reuse, R21 ;  /* 0x0000001546117220 */ /* 0x040fe20000400000 */
[C---:B------:R-:W-:Y:S01]  /*6c10*/  FMUL R20, R70.reuse, R24 ;  /* 0x0000001846147220 */ /* 0x040fe20000400000 */
[C---:B------:R-:W-:Y:S01]  /*6c20*/  FMUL R21, R70.reuse, R25 ;  /* 0x0000001946157220 */ /* 0x040fe20000400000 */
[--C-:B------:R-:W-:Y:S02]  /*6c30*/  HADD2.F32 R97, -RZ, R98.reuse.H0_H0 ;  /* 0x20000062ff617230 */ /* 0x100fe40000004100 */
[C---:B------:R-:W-:Y:S01]  /*6c40*/  FMUL R24, R70.reuse, R28 ;  /* 0x0000001c46187220 */ /* 0x040fe20000400000 */
[----:B------:R-:W-:Y:S02]  /*6c50*/  HADD2.F32 R98, -RZ, R98.H1_H1 ;  /* 0x30000062ff627230 */ /* 0x000fe40000004100 */
[C---:B------:R-:W-:Y:S01]  /*6c60*/  FMUL R25, R70.reuse, R29 ;  /* 0x0000001d46197220 */ /* 0x040fe20000400000 */
[--C-:B------:R-:W-:Y:S02]  /*6c70*/  HADD2.F32 R101, -RZ, R102.reuse.H0_H0 ;  /* 0x20000066ff657230 */ /* 0x100fe40000004100 */
[C---:B------:R-:W-:Y:S01]  /*6c80*/  FMUL R28, R70.reuse, R32 ;  /* 0x00000020461c7220 */ /* 0x040fe20000400000 */
[----:B------:R-:W-:Y:S02]  /*6c90*/  HADD2.F32 R102, -RZ, R102.H1_H1 ;  /* 0x30000066ff667230 */ /* 0x000fe40000004100 */
[C---:B------:R-:W-:Y:S01]  /*6ca0*/  FMUL R29, R70.reuse, R33 ;  /* 0x00000021461d7220 */ /* 0x040fe20000400000 */
[--C-:B------:R-:W-:Y:S02]  /*6cb0*/  HADD2.F32 R105, -RZ, R106.reuse.H0_H0 ;  /* 0x2000006aff697230 */ /* 0x100fe40000004100 */
[C---:B------:R-:W-:Y:S01]  /*6cc0*/  FMUL R32, R70.reuse, R36 ;  /* 0x0000002446207220 */ /* 0x040fe20000400000 */
[----:B------:R-:W-:Y:S01]  /*6cd0*/  F2FP.F16.E4M3.UNPACK_B R96, R141.H1 ;  /* 0x0000008dff60723e */ /* 0x000fe200030006ff */
[----:B------:R-:W-:Y:S02]  /*6ce0*/  HADD2.F32 R106, -RZ, R106.H1_H1 ;  /* 0x3000006aff6a7230 */ /* 0x000fe40000004100 */
[C---:B------:R-:W-:Y:S01]  /*6cf0*/  FMUL R33, R70.reuse, R37 ;  /* 0x0000002546217220 */ /* 0x040fe20000400000 */
[--C-:B------:R-:W-:Y:S02]  /*6d00*/  HADD2.F32 R109, -RZ, R110.reuse.H0_H0 ;  /* 0x2000006eff6d7230 */ /* 0x100fe40000004100 */
[C---:B------:R-:W-:Y:S01]  /*6d10*/  FMUL R36, R70.reuse, R40 ;  /* 0x0000002846247220 */ /* 0x040fe20000400000 */
[----:B------:R-:W-:Y:S01]  /*6d20*/  F2FP.F16.E4M3.UNPACK_B R100, R142.H1 ;  /* 0x0000008eff64723e */ /* 0x000fe200030006ff */
[----:B------:R-:W-:Y:S02]  /*6d30*/  HADD2.F32 R110, -RZ, R110.H1_H1 ;  /* 0x3000006eff6e7230 */ /* 0x000fe40000004100 */
[C---:B------:R-:W-:Y:S01]  /*6d40*/  FMUL R37, R70.reuse, R41 ;  /* 0x0000002946257220 */ /* 0x040fe20000400000 */
[C---:B------:R-:W-:Y:S01]  /*6d50*/  FMUL R40, R70.reuse, R44 ;  /* 0x0000002c46287220 */ /* 0x040fe20000400000 */
[----:B------:R-:W-:Y:S01]  /*6d60*/  F2FP.F16.E4M3.UNPACK_B R104, R143.H1 ;  /* 0x0000008fff68723e */ /* 0x000fe200030006ff */
        /* <DEDUP_REMOVED lines=8> */
[----:B------:R-:W-:Y:S01]  /*6df0*/  F2FP.F16.E4M3.UNPACK_B R114, R146 ;  /* 0x00000092ff72723e */ /* 0x000fe200020006ff */
[C---:B------:R-:W-:Y:S01]  /*6e00*/  FMUL R53, R70.reuse, R57 ;  /* 0x0000003946357220 */ /* 0x040fe20000400000 */
[C---:B------:R-:W-:Y:S01]  /*6e10*/  FMUL R56, R70.reuse, R60 ;  /* 0x0000003c46387220 */ /* 0x040fe20000400000 */
[----:B------:R-:W-:Y:S01]  /*6e20*/  F2FP.F16.E4M3.UNPACK_B R116, R146.H1 ;  /* 0x00000092ff74723e */ /* 0x000fe200030006ff */
[C---:B------:R-:W-:Y:S01]  /*6e30*/  FMUL R57, R70.reuse, R61 ;  /* 0x0000003d46397220 */ /* 0x040fe20000400000 */
[--C-:B------:R-:W-:Y:S02]  /*6e40*/  HADD2.F32 R113, -RZ, R114.reuse.H0_H0 ;  /* 0x20000072ff717230 */ /* 0x100fe40000004100 */
[C---:B------:R-:W-:Y:S01]  /*6e50*/  FMUL R60, R70.reuse, R64 ;  /* 0x00000040463c7220 */ /* 0x040fe20000400000 */
[----:B------:R-:W-:Y:S01]  /*6e60*/  F2FP.F16.E4M3.UNPACK_B R118, R147 ;  /* 0x00000093ff76723e */ /* 0x000fe200020006ff */
[----:B------:R-:W-:Y:S02]  /*6e70*/  HADD2.F32 R114, -RZ, R114.H1_H1 ;  /* 0x30000072ff727230 */ /* 0x000fe40000004100 */
[C---:B------:R-:W-:Y:S01]  /*6e80*/  FMUL R61, R70.reuse, R65 ;  /* 0x00000041463d7220 */ /* 0x040fe20000400000 */
[C---:B------:R-:W-:Y:S01]  /*6e90*/  FMUL R3, R70.reuse, R6 ;  /* 0x0000000646037220 */ /* 0x040fe20000400000 */
[----:B------:R-:W-:Y:S01]  /*6ea0*/  F2FP.F16.E4M3.UNPACK_B R120, R147.H1 ;  /* 0x00000093ff78723e */ /* 0x000fe200030006ff */
[--C-:B------:R-:W-:Y:S02]  /*6eb0*/  HADD2.F32 R117, -RZ, R118.reuse.H0_H0 ;  /* 0x20000076ff757230 */ /* 0x100fe40000004100 */
[C---:B------:R-:W-:Y:S01]  /*6ec0*/  FMUL R7, R70.reuse, R7 ;  /* 0x0000000746077220 */ /* 0x040fe20000400000 */
[C---:B------:R-:W-:Y:S01]  /*6ed0*/  FFMA R3, R73.reuse, R74, R3 ;  /* 0x0000004a49037223 */ /* 0x040fe20000000003 */
[----:B------:R-:W-:Y:S01]  /*6ee0*/  F2FP.F16.E4M3.UNPACK_B R122, R148 ;  /* 0x00000094ff7a723e */ /* 0x000fe200020006ff */
[----:B------:R-:W-:Y:S02]  /*6ef0*/  HADD2.F32 R118, -RZ, R118.H1_H1 ;  /* 0x30000076ff767230 */ /* 0x000fe40000004100 */
[C---:B------:R-:W-:Y:S01]  /*6f00*/  FFMA R7, R73.reuse, R76, R7 ;  /* 0x0000004c49077223 */ /* 0x040fe20000000007 */
[C---:B------:R-:W-:Y:S01]  /*6f10*/  FFMA R4, R73.reuse, R77, R4 ;  /* 0x0000004d49047223 */ /* 0x040fe20000000004 */
[----:B------:R-:W-:Y:S01]  /*6f20*/  F2FP.F16.E4M3.UNPACK_B R124, R148.H1 ;  /* 0x00000094ff7c723e */ /* 0x000fe200030006ff */
[----:B------:R-:W-:Y:S01]  /*6f30*/  FFMA R5, R73, R78, R5 ;  /* 0x0000004e49057223 */ /* 0x000fe20000000005 */
[--C-:B------:R-:W-:Y:S01]  /*6f40*/  HADD2.F32 R121, -RZ, R122.reuse.H0_H0 ;  /* 0x2000007aff797230 */ /* 0x100fe20000004100 */
[----:B------:R-:W-:Y:S01]  /*6f50*/  F2FP.SATFINITE.E4M3.F32.PACK_AB_MERGE_C R159, R7, R3, RZ ;  /* 0x00000003079f723e */ /* 0x000fe200048070ff */
[----:B------:R-:W-:Y:S02]  /*6f60*/  HADD2.F32 R122, -RZ, R122.H1_H1 ;  /* 0x3000007aff7a7230 */ /* 0x000fe40000004100 */
[C---:B------:R-:W-:Y:S01]  /*6f70*/  FMUL R6, R70.reuse, R10 ;  /* 0x0000000a46067220 */ /* 0x040fe20000400000 */
[----:B------:R-:W-:Y:S01]  /*6f80*/  FMUL R11, R70, R11 ;  /* 0x0000000b460b7220 */ /* 0x000fe20000400000 */
[--C-:B------:R-:W-:Y:S01]  /*6f90*/  HADD2.F32 R83, -RZ, R84.reuse.H0_H0 ;  /* 0x20000054ff537230 */ /* 0x100fe20000004100 */
[----:B------:R-:W-:Y:S01]  /*6fa0*/  F2FP.SATFINITE.E4M3.F32.PACK_AB_MERGE_C R156, R2, R0, R159 ;  /* 0x00000000029c723e */ /* 0x000fe2000480709f */
[C---:B------:R-:W-:Y:S01]  /*6fb0*/  FFMA R6, R73.reuse, R79, R6 ;  /* 0x0000004f49067223 */ /* 0x040fe20000000006 */
[C---:B------:R-:W-:Y:S01]  /*6fc0*/  FFMA R11, R73.reuse, R80, R11 ;  /* 0x00000050490b7223 */ /* 0x040fe2000000000b */
[C---:B------:R-:W-:Y:S01]  /*6fd0*/  FFMA R8, R73.reuse, R81, R8 ;  /* 0x0000005149087223 */ /* 0x040fe20000000008 */
[----:B------:R-:W-:Y:S01]  /*6fe0*/  F2FP.F16.E4M3.UNPACK_B R126, R149 ;  /* 0x00000095ff7e723e */ /* 0x000fe200020006ff */
[----:B------:R-:W-:Y:S01]  /*6ff0*/  FFMA R9, R73, R82, R9 ;  /* 0x0000005249097223 */ /* 0x000fe20000000009 */
[----:B------:R-:W-:Y:S01]  /*7000*/  HADD2.F32 R84, -RZ, R84.H1_H1 ;  /* 0x30000054ff547230 */ /* 0x000fe20000004100 */
[----:B------:R-:W-:Y:S01]  /*7010*/  F2FP.SATFINITE.E4M3.F32.PACK_AB_MERGE_C R157, R11, R6, RZ ;  /* 0x000000060b9d723e */ /* 0x000fe200048070ff */
[C---:B------:R-:W-:Y:S01]  /*7020*/  FMUL R10, R70.reuse, R14 ;  /* 0x0000000e460a7220 */ /* 0x040fe20000400000 */
[----:B------:R-:W-:Y:S02]  /*7030*/  HADD2.F32 R125, -RZ, R126.H0_H0 ;  /* 0x2000007eff7d7230 */ /* 0x000fe40000004100 */
[C---:B------:R-:W-:Y:S01]  /*7040*/  FMUL R15, R70.reuse, R15 ;  /* 0x0000000f460f7220 */ /* 0x040fe20000400000 */
[----:B------:R-:W-:Y:S01]  /*7050*/  HADD2.F32 R87, -RZ, R88.H0_H0 ;  /* 0x20000058ff577230 */ /* 0x000fe20000004100 */
[----:B------:R-:W-:Y:S01]  /*7060*/  F2FP.SATFINITE.E4M3.F32.PACK_AB_MERGE_C R157, R5, R4, R157 ;  /* 0x00000004059d723e */ /* 0x000fe2000480709d */
[C---:B------:R-:W-:Y:S01]  /*7070*/  FFMA R10, R73.reuse, R83, R10 ;  /* 0x00000053490a7223 */ /* 0x040fe2000000000a */
[C---:B------:R-:W-:Y:S01]  /*7080*/  FFMA R15, R73.reuse, R84, R15 ;  /* 0x00000054490f7223 */ /* 0x040fe2000000000f */
[C---:B------:R-:W-:Y:S01]  /*7090*/  FFMA R12, R73.reuse, R85, R12 ;  /* 0x00000055490c7223 */ /* 0x040fe2000000000c */
[----:B------:R-:W-:Y:S01]  /*70a0*/  F2FP.F16.E4M3.UNPACK_B R128, R149.H1 ;  /* 0x00000095ff80723e */ /* 0x000fe200030006ff */
[----:B------:R-:W-:Y:S01]  /*70b0*/  FFMA R13, R73, R86, R13 ;  /* 0x00000056490d7223 */ /* 0x000fe2000000000d */
[----:B------:R-:W-:Y:S01]  /*70c0*/  HADD2.F32 R126, -RZ, R126.H1_H1 ;  /* 0x3000007eff7e7230 */ /* 0x000fe20000004100 */
[----:B------:R-:W-:Y:S01]  /*70d0*/  F2FP.SATFINITE.E4M3.F32.PACK_AB_MERGE_C R158, R15, R10, RZ ;  /* 0x0000000a0f9e723e */ /* 0x000fe200048070ff */
[----:B------:R-:W-:Y:S02]  /*70e0*/  HADD2.F32 R88, -RZ, R88.H1_H1 ;  /* 0x30000058ff587230 */ /* 0x000fe40000004100 */
[C---:B------:R-:W-:Y:S01]  /*70f0*/  FMUL R14, R70.reuse, R18 ;  /* 0x00000012460e7220 */ /* 0x040fe20000400000 */
[C---:B------:R-:W-:Y:S01]  /*7100*/  FMUL R19, R70.reuse, R19 ;  /* 0x0000001346137220 */ /* 0x040fe20000400000 */
[----:B------:R-:W-:Y:S01]  /*7110*/  F2FP.SATFINITE.E4M3.F32.PACK_AB_MERGE_C R158, R9, R8, R158 ;  /* 0x00000008099e723e */ /* 0x000fe2000480709e */
[--C-:B------:R-:W-:Y:S02]  /*7120*/  HADD2.F32 R91, -RZ, R92.reuse.H0_H0 ;  /* 0x2000005cff5b7230 */ /* 0x100fe40000004100 */
        /* <DEDUP_REMOVED lines=10> */
[----:B------:R-:W-:Y:S01]  /*71d0*/  F2FP.SATFINITE.E4M3.F32.PACK_AB_MERGE_C R159, R13, R12, R159 ;  /* 0x0000000c0d9f723e */ /* 0x000fe2000480709f */
[----:B------:R-:W-:Y:S02]  /*71e0*/  HADD2.F32 R95, -RZ, R96.H0_H0 ;  /* 0x20000060ff5f7230 */ /* 0x000fe40000004100 */
[C---:B------:R-:W-:Y:S01]  /*71f0*/  FFMA R18, R73.reuse, R91, R18 ;  /* 0x0000005b49127223 */ /* 0x040fe20000000012 */
[C---:B------:R-:W-:Y:S01]  /*7200*/  FFMA R23, R73.reuse, R92, R23 ;  /* 0x0000005c49177223 */ /* 0x040fe20000000017 */
[C---:B------:R-:W-:Y:S01]  /*7210*/  FFMA R20, R73.reuse, R93, R20 ;  /* 0x0000005d49147223 */ /* 0x040fe20000000014 */
[----:B------:R-:W-:Y:S01]  /*7220*/  F2FP.F16.E4M3.UNPACK_B R132, R150.H1 ;  /* 0x00000096ff84723e */ /* 0x000fe200030006ff */
[----:B------:R1:W-:Y:S01]  /*7230*/  STS.128 [R165+UR49+0x4200], R156 ;  /* 0x0042009ca5007988 */ /* 0x0003e20008000c31 */
[----:B------:R-:W-:Y:S01]  /*7240*/  FFMA R21, R73, R94, R21 ;  /* 0x0000005e49157223 */ /* 0x000fe20000000015 */
[----:B------:R-:W-:Y:S01]  /*7250*/  F2FP.SATFINITE.E4M3.F32.PACK_AB_MERGE_C R190, R23, R18, RZ ;  /* 0x0000001217be723e */ /* 0x000fe200048070ff */
[----:B------:R-:W-:Y:S02]  /*7260*/  HADD2.F32 R130, -RZ, R130.H1_H1 ;  /* 0x30000082ff827230 */ /* 0x000fe40000004100 */
[C---:B------:R-:W-:Y:S01]  /*7270*/  FMUL R22, R70.reuse, R26 ;  /* 0x0000001a46167220 */ /* 0x040fe20000400000 */
[----:B------:R-:W-:Y:S02]  /*7280*/  HADD2.F32 R96, -RZ, R96.H1_H1 ;  /* 0x30000060ff607230 */ /* 0x000fe40000004100 */
[C---:B------:R-:W-:Y:S01]  /*7290*/  FMUL R27, R70.reuse, R27 ;  /* 0x0000001b461b7220 */ /* 0x040fe20000400000 */
[----:B------:R-:W-:Y:S02]  /*72a0*/  HADD2.F32 R99, -RZ, R100.H0_H0 ;  /* 0x20000064ff637230 */ /* 0x000fe40000004100 */
[C---:B------:R-:W-:Y:S01]  /*72b0*/  FFMA R22, R73.reuse, R95, R22 ;  /* 0x0000005f49167223 */ /* 0x040fe20000000016 */
[----:B------:R-:W-:Y:S01]  /*72c0*/  F2FP.F16.E4M3.UNPACK_B R134, R151 ;  /* 0x00000097ff86723e */ /* 0x000fe200020006ff */
        /* <DEDUP_REMOVED lines=8> */
[----:B------:R-:W-:Y:S02]  /*7350*/  HADD2.F32 R100, -RZ, R100.H1_H1 ;  /* 0x30000064ff647230 */ /* 0x000fe40000004100 */
[----:B------:R-:W-:Y:S01]  /*7360*/  FMUL R31, R70, R31 ;  /* 0x0000001f461f7220 */ /* 0x000fe20000400000 */
[--C-:B------:R-:W-:Y:S02]  /*7370*/  HADD2.F32 R103, -RZ, R104.reuse.H0_H0 ;  /* 0x20000068ff677230 */ /* 0x100fe40000004100 */
[C---:B------:R-:W-:Y:S01]  /*7380*/  FFMA R26, R73.reuse, R99, R26 ;  /* 0x00000063491a7223 */ /* 0x040fe2000000001a */
[----:B------:R-:W-:Y:S01]  /*7390*/  ISETP.NE.AND P0, PT, R168, RZ, PT ;  /* 0x000000ffa800720c */ /* 0x000fe20003f05270 */
[C---:B------:R-:W-:Y:S01]  /*73a0*/  FFMA R31, R73.reuse, R100, R31 ;  /* 0x00000064491f7223 */ /* 0x040fe2000000001f */
[C---:B------:R-:W-:Y:S01]  /*73b0*/  FFMA R28, R73.reuse, R101, R28 ;  /* 0x00000065491c7223 */ /* 0x040fe2000000001c */
[----:B------:R-:W-:Y:S01]  /*73c0*/  LEA R207, R162, UR49, 0x3 ;  /* 0x00000031a2cf7c11 */ /* 0x000fe2000f8e18ff */
[----:B------:R-:W-:Y:S01]  /*73d0*/  FFMA R29, R73, R102, R29 ;  /* 0x00000066491d7223 */ /* 0x000fe2000000001d */
[----:B------:R-:W-:Y:S01]  /*73e0*/  HADD2.F32 R104, -RZ, R104.H1_H1 ;  /* 0x30000068ff687230 */ /* 0x000fe20000004100 */
[----:B------:R-:W-:Y:S01]  /*73f0*/  F2FP.SATFINITE.E4M3.F32.PACK_AB_MERGE_C R192, R31, R26, RZ ;  /* 0x0000001a1fc0723e */ /* 0x000fe200048070ff */
[C---:B------:R-:W-:Y:S01]  /*7400*/  FMUL R30, R70.reuse, R34 ;  /* 0x00000022461e7220 */ /* 0x040fe20000400000 */
[C---:B------:R-:W-:Y:S01]  /*7410*/  FMUL R35, R70.reuse, R35 ;  /* 0x0000002346237220 */ /* 0x040fe20000400000 */
[--C-:B------:R-:W-:Y:S01]  /*7420*/  HADD2.F32 R107, -RZ, R108.reuse.H0_H0 ;  /* 0x2000006cff6b7230 */ /* 0x100fe20000004100 */
[----:B-1----:R-:W-:Y:S01]  /*7430*/  F2FP.SATFINITE.E4M3.F32.PACK_AB_MERGE_C R156, R17, R16, R190 ;  /* 0x00000010119c723e */ /* 0x002fe200048070be */
[----:B------:R-:W-:Y:S01]  /*7440*/  FFMA R30, R73, R103, R30 ;  /* 0x00000067491e7223 */ /* 0x000fe2000000001e */
[----:B------:R-:W-:Y:S01]  /*7450*/  F2FP.SATFINITE.E4M3.F32.PACK_AB_MERGE_C R157, R21, R20, R191 ;  /* 0x00000014159d723e */ /* 0x000fe200048070bf */
[----:B------:R-:W-:Y:S01]  /*7460*/  FFMA R35, R73, R104, R35 ;  /* 0x0000006849237223 */ /* 0x000fe20000000023 */
[----:B------:R-:W-:Y:S01]  /*7470*/  F2FP.SATFINITE.E4M3.F32.PACK_AB_MERGE_C R158, R25, R24, R192 ;  /* 0x00000018199e723e */ /* 0x000fe200048070c0 */
[----:B------:R-:W-:Y:S01]  /*7480*/  FFMA R32, R73, R105, R32 ;  /* 0x0000006949207223 */ /* 0x000fe20000000020 */
[----:B------:R-:W-:Y:S01]  /*7490*/  IADD3 R190, PT, PT, R183, R204, RZ ;  /* 0x000000ccb7be7210 */ /* 0x000fe20007ffe0ff */
[----:B------:R-:W-:Y:S01]  /*74a0*/  FFMA R33, R73, R106, R33 ;  /* 0x0000006a49217223 */ /* 0x000fe20000000021 */
[----:B------:R-:W-:Y:S01]  /*74b0*/  IADD3 R191, PT, PT, R183, R206, RZ ;  /* 0x000000ceb7bf7210 */ /* 0x000fe20007ffe0ff */
[----:B------:R-:W-:Y:S01]  /*74c0*/  HADD2.F32 R108, -RZ, R108.H1_H1 ;  /* 0x3000006cff6c7230 */ /* 0x000fe20000004100 */
[----:B------:R-:W-:Y:S01]  /*74d0*/  IADD3 R196, PT, PT, R205, R190, RZ ;  /* 0x000000becdc47210 */ /* 0x000fe20007ffe0ff */
[C---:B------:R-:W-:Y:S01]  /*74e0*/  FMUL R34, R70.reuse, R38 ;  /* 0x0000002646227220 */ /* 0x040fe20000400000 */
[----:B------:R-:W-:Y:S01]  /*74f0*/  F2FP.SATFINITE.E4M3.F32.PACK_AB_MERGE_C R159, R35, R30, RZ ;  /* 0x0000001e239f723e */ /* 0x000fe200048070ff */
[C---:B------:R-:W-:Y:S01]  /*7500*/  FMUL R39, R70.reuse, R39 ;  /* 0x0000002746277220 */ /* 0x040fe20000400000 */
[--C-:B------:R-:W-:Y:S02]  /*7510*/  HADD2.F32 R111, -RZ, R112.reuse.H0_H0 ;  /* 0x20000070ff6f7230 */ /* 0x100fe40000004100 */
[----:B------:R-:W-:Y:S01]  /*7520*/  FFMA R34, R73, R107, R34 ;  /* 0x0000006b49227223 */ /* 0x000fe20000000022 */
[----:B------:R-:W-:Y:S01]  /*7530*/  F2FP.SATFINITE.E4M3.F32.PACK_AB_MERGE_C R159, R29, R28, R159 ;  /* 0x0000001c1d9f723e */ /* 0x000fe2000480709f */
[C---:B------:R-:W-:Y:S01]  /*7540*/  FFMA R39, R73.reuse, R108, R39 ;  /* 0x0000006c49277223 */ /* 0x040fe20000000027 */
[C---:B------:R-:W-:Y:S01]  /*7550*/  FFMA R36, R73.reuse, R109, R36 ;  /* 0x0000006d49247223 */ /* 0x040fe20000000024 */
[----:B------:R-:W-:Y:S01]  /*7560*/  FFMA R37, R73, R110, R37 ;  /* 0x0000006e49257223 */ /* 0x000fe20000000025 */
[----:B------:R-:W-:Y:S01]  /*7570*/  HADD2.F32 R112, -RZ, R112.H1_H1 ;  /* 0x30000070ff707230 */ /* 0x000fe20000004100 */
[----:B------:R1:W-:Y:S01]  /*7580*/  STS.128 [R190+0x4010], R156 ;  /* 0x0040109cbe007388 */ /* 0x0003e20000000c00 */
[----:B------:R-:W-:Y:S01]  /*7590*/  F2FP.SATFINITE.E4M3.F32.PACK_AB_MERGE_C R192, R39, R34, RZ ;  /* 0x0000002227c0723e */ /* 0x000fe200048070ff */
[C---:B------:R-:W-:Y:S01]  /*75a0*/  FMUL R38, R70.reuse, R42 ;  /* 0x0000002a46267220 */ /* 0x040fe20000400000 */
[C---:B------:R-:W-:Y:S01]  /*75b0*/  FMUL R43, R70.reuse, R43 ;  /* 0x0000002b462b7220 */ /* 0x040fe20000400000 */
[--C-:B------:R-:W-:Y:S01]  /*75c0*/  HADD2.F32 R115, -RZ, R116.reuse.H0_H0 ;  /* 0x20000074ff737230 */ /* 0x100fe20000004100 */
[----:B------:R-:W-:Y:S01]  /*75d0*/  F2FP.SATFINITE.E4M3.F32.PACK_AB_MERGE_C R192, R33, R32, R192 ;  /* 0x0000002021c0723e */ /* 0x000fe200048070c0 */
[C---:B------:R-:W-:Y:S01]  /*75e0*/  FFMA R38, R73.reuse, R111, R38 ;  /* 0x0000006f49267223 */ /* 0x040fe20000000026 */
[C---:B------:R-:W-:Y:S01]  /*75f0*/  FFMA R43, R73.reuse, R112, R43 ;  /* 0x00000070492b7223 */ /* 0x040fe2000000002b */
[C---:B------:R-:W-:Y:S01]  /*7600*/  FFMA R40, R73.reuse, R113, R40 ;  /* 0x0000007149287223 */ /* 0x040fe20000000028 */
[----:B------:R-:W-:Y:S01]  /*7610*/  FFMA R41, R73, R114, R41 ;  /* 0x0000007249297223 */ /* 0x000fe20000000029 */
[----:B------:R-:W-:Y:S02]  /*7620*/  HADD2.F32 R116, -RZ, R116.H1_H1 ;  /* 0x30000074ff747230 */ /* 0x000fe40000004100 */
        /* <DEDUP_REMOVED lines=8> */
[C---:B------:R-:W-:Y:S01]  /*76b0*/  FFMA R45, R73.reuse, R118, R45 ;  /* 0x00000076492d7223 */ /* 0x040fe2000000002d */
[----:B------:R-:W-:Y:S02]  /*76c0*/  HADD2.F32 R120, -RZ, R120.H1_H1 ;  /* 0x30000078ff787230 */ /* 0x000fe40000004100 */
[C---:B------:R-:W-:Y:S01]  /*76d0*/  FMUL R46, R70.reuse, R50 ;  /* 0x00000032462e7220 */ /* 0x040fe20000400000 */
[C---:B------:R-:W-:Y:S01]  /*76e0*/  FMUL R51, R70.reuse, R51 ;  /* 0x0000003346337220 */ /* 0x040fe20000400000 */
[--C-:B------:R-:W-:Y:S02]  /*76f0*/  HADD2.F32 R123, -RZ, R124.reuse.H0_H0 ;  /* 0x2000007cff7b7230 */ /* 0x100fe40000004100 */
[C---:B------:R-:W-:Y:S01]  /*7700*/  FMUL R50, R70.reuse, R54 ;  /* 0x0000003646327220 */ /* 0x040fe20000400000 */
[C---:B------:R-:W-:Y:S01]  /*7710*/  FFMA R46, R73.reuse, R119, R46 ;  /* 0x00000077492e7223 */ /* 0x040fe2000000002e */
[----:B------:R-:W-:Y:S02]  /*7720*/  HADD2.F32 R124, -RZ, R124.H1_H1 ;  /* 0x3000007cff7c7230 */ /* 0x000fe40000004100 */
[C---:B------:R-:W-:Y:S01]  /*7730*/  FFMA R51, R73.reuse, R120, R51 ;  /* 0x0000007849337223 */ /* 0x040fe20000000033 */
[C---:B------:R-:W-:Y:S01]  /*7740*/  FMUL R55, R70.reuse, R55 ;  /* 0x0000003746377220 */ /* 0x040fe20000400000 */
[C---:B------:R-:W-:Y:S01]  /*7750*/  FFMA R48, R73.reuse, R121, R48 ;  /* 0x0000007949307223 */ /* 0x040fe20000000030 */
[C---:B------:R-:W-:Y:S01]  /*7760*/  FFMA R49, R73.reuse, R122, R49 ;  /* 0x0000007a49317223 */ /* 0x040fe20000000031 */
[--C-:B------:R-:W-:Y:S02]  /*7770*/  HADD2.F32 R127, -RZ, R128.reuse.H0_H0 ;  /* 0x20000080ff7f7230 */ /* 0x100fe40000004100 */
[C---:B------:R-:W-:Y:S01]  /*7780*/  FFMA R50, R73.reuse, R123, R50 ;  /* 0x0000007b49327223 */ /* 0x040fe20000000032 */
[----:B------:R-:W-:Y:S02]  /*7790*/  HADD2.F32 R128, -RZ, R128.H1_H1 ;  /* 0x30000080ff807230 */ /* 0x000fe40000004100 */
[C---:B------:R-:W-:Y:S01]  /*77a0*/  FMUL R54, R70.reuse, R58 ;  /* 0x0000003a46367220 */ /* 0x040fe20000400000 */
        /* <DEDUP_REMOVED lines=16> */
[----:B------:R-:W-:Y:S01]  /*78b0*/  FFMA R63, R73, R132, R63 ;  /* 0x00000084493f7223 */ /* 0x000fe2000000003f */
[----:B------:R-:W-:Y:S01]  /*78c0*/  FMUL R67, R70, R67 ;  /* 0x0000004346437220 */ /* 0x000fe20000400000 */
[----:B------:R-:W-:Y:S01]  /*78d0*/  F2FP.SATFINITE.E4M3.F32.PACK_AB_MERGE_C R194, R47, R42, RZ ;  /* 0x0000002a2fc2723e */ /* 0x000fe200048070ff */
[----:B------:R-:W-:Y:S01]  /*78e0*/  FFMA R60, R73, R133, R60 ;  /* 0x00000085493c7223 */ /* 0x000fe2000000003c */
[----:B------:R-:W-:Y:S01]  /*78f0*/  F2FP.SATFINITE.E4M3.F32.PACK_AB_MERGE_C R195, R51, R46, RZ ;  /* 0x0000002e33c3723e */ /* 0x000fe200048070ff */
[C---:B------:R-:W-:Y:S01]  /*7900*/  FFMA R61, R73.reuse, R134, R61 ;  /* 0x00000086493d7223 */ /* 0x040fe2000000003d */
[C---:B------:R-:W-:Y:S01]  /*7910*/  FFMA R62, R73.reuse, R75, R62 ;  /* 0x0000004b493e7223 */ /* 0x040fe2000000003e */
[----:B------:R-:W-:Y:S01]  /*7920*/  FFMA R67, R73, R72, R67 ;  /* 0x0000004849437223 */ /* 0x000fe20000000043 */
[----:B------:R-:W-:Y:S02]  /*7930*/  F2FP.SATFINITE.E4M3.F32.PACK_AB_MERGE_C R194, R41, R40, R194 ;  /* 0x0000002829c2723e */ /* 0x000fe400048070c2 */
[----:B------:R-:W-:Y:S02]  /*7940*/  F2FP.SATFINITE.E4M3.F32.PACK_AB_MERGE_C R195, R45, R44, R195 ;  /* 0x0000002c2dc3723e */ /* 0x000fe400048070c3 */
[----:B------:R-:W-:Y:S02]  /*7950*/  F2FP.SATFINITE.E4M3.F32.PACK_AB_MERGE_C R200, R55, R50, RZ ;  /* 0x0000003237c8723e */ /* 0x000fe400048070ff */
[----:B------:R-:W-:Y:S01]  /*7960*/  F2FP.SATFINITE.E4M3.F32.PACK_AB_MERGE_C R201, R59, R54, RZ ;  /* 0x000000363bc9723e */ /* 0x000fe200048070ff */
[----:B------:R1:W-:Y:S01]  /*7970*/  STS.128 [R191+0x4020], R192 ;  /* 0x004020c0bf007388 */ /* 0x0003e20000000c00 */
[----:B------:R-:W-:Y:S02]  /*7980*/  F2FP.SATFINITE.E4M3.F32.PACK_AB_MERGE_C R202, R63, R58, RZ ;  /* 0x0000003a3fca723e */ /* 0x000fe400048070ff */
[----:B------:R-:W-:Y:S02]  /*7990*/  F2FP.SATFINITE.E4M3.F32.PACK_AB_MERGE_C R203, R67, R62, RZ ;  /* 0x0000003e43cb723e */ /* 0x000fe400048070ff */
[----:B------:R-:W-:Y:S02]  /*79a0*/  F2FP.SATFINITE.E4M3.F32.PACK_AB_MERGE_C R200, R49, R48, R200 ;  /* 0x0000003031c8723e */ /* 0x000fe400048070c8 */
[----:B------:R-:W-:Y:S02]  /*79b0*/  F2FP.SATFINITE.E4M3.F32.PACK_AB_MERGE_C R201, R53, R52, R201 ;  /* 0x0000003435c9723e */ /* 0x000fe400048070c9 */
[----:B------:R-:W-:Y:S02]  /*79c0*/  F2FP.SATFINITE.E4M3.F32.PACK_AB_MERGE_C R202, R57, R56, R202 ;  /* 0x0000003839ca723e */ /* 0x000fe400048070ca */
[----:B------:R-:W-:Y:S02]  /*79d0*/  F2FP.SATFINITE.E4M3.F32.PACK_AB_MERGE_C R203, R61, R60, R203 ;  /* 0x0000003c3dcb723e */ /* 0x000fe400048070cb */
[----:B------:R-:W-:Y:S03]  /*79e0*/  @P6 SHF.L.U32 R208, R161, 0x1f, RZ ;  /* 0x0000001fa1d06819 */ /* 0x000fe600000006ff */
[----:B------:R1:W-:Y:S01]  /*79f0*/  STS.128 [R196+0x4010], R200 ;  /* 0x004010c8c4007388 */ /* 0x0003e20000000c00 */
[----:B------:R-:W-:Y:S01]  /*7a00*/  @!PT LDS RZ, [RZ] ;  /* 0x00000000fffff984 */ /* 0x000fe20000000800 */
[----:B------:R-:W-:Y:S01]  /*7a10*/  @!PT LDS RZ, [RZ] ;  /* 0x00000000fffff984 */ /* 0x000fe20000000800 */
[----:B------:R-:W-:Y:S01]  /*7a20*/  @!PT LDS RZ, [RZ] ;  /* 0x00000000fffff984 */ /* 0x000fe20000000800 */
[----:B------:R-:W-:Y:S01]  /*7a30*/  @!PT LDS RZ, [RZ] ;  /* 0x00000000fffff984 */ /* 0x000fe20000000800 */
[----:B------:R2:W-:Y:S07]  /*7a40*/  MEMBAR.ALL.CTA ;  /* 0x0000000000007992 */ /* 0x0005ee0000008000 */
[----:B--2---:R-:W2:Y:S02]  /*7a50*/  FENCE.VIEW.ASYNC.S ;  /* 0x00000000000073c6 */ /* 0x004ea40000000000 */
[----:B--2---:R-:W-:Y:S06]  /*7a60*/  BAR.SYNC.DEFER_BLOCKING 0x1, 0x80 ;  /* 0x0042000000007b1d */ /* 0x004fec0000010000 */
[----:B------:R-:W-:Y:S05]  /*7a70*/  @P0 BRA `(.L_x_97) ;  /* 0x0000000000340947 */ /* 0x000fea0003800000 */
[----:B------:R-:W2:Y:S01]  /*7a80*/  LDCU.64 UR6, c[0x0][0x348] ;  /* 0x00006900ff0677ac */ /* 0x000ea20008000a00 */
[----:B------:R-:W-:Y:S02]  /*7a90*/  R2UR UR42, R189 ;  /* 0x00000000bd2a72ca */ /* 0x000fe400000e0000 */
[----:B------:R-:W-:Y:S01]  /*7aa0*/  R2UR UR43, R188 ;  /* 0x00000000bc2b72ca */ /* 0x000fe200000e0000 */
[----:B------:R-:W-:Y:S01]  /*7ab0*/  UIADD3 UR4, UPT, UPT, UR49, 0x4200, URZ ;  /* 0x0000420031047890 */ /* 0x000fe2000fffe0ff */
[----:B------:R-:W-:Y:S02]  /*7ac0*/  R2UR UR44, R186 ;  /* 0x00000000ba2c72ca */ /* 0x000fe400000e0000 */
[----:B------:R-:W-:Y:S03]  /*7ad0*/  R2UR UR45, R187 ;  /* 0x00000000bb2d72ca */ /* 0x000fe600000e0000 */
[----:B------:R-:W-:Y:S05]  /*7ae0*/  IMAD.U32 R184, RZ, RZ, UR4 ;  /* 0x00000004ffb87e24 */ /* 0x000fea000f8e00ff */
[----:B------:R-:W-:Y:S01]  /*7af0*/  R2UR UR40, R184 ;  /* 0x00000000b82872ca */ /* 0x000fe200000e0000 */
[----:B--2---:R-:W-:Y:S04]  /*7b00*/  UIADD3 UR4, UP0, UPT, UR6, 0x780, URZ ;  /* 0x0000078006047890 */ /* 0x004fe8000ff1e0ff */
[----:B------:R-:W-:Y:S09]  /*7b10*/  UIADD3.X UR5, UPT, UPT, URZ, UR7, URZ, UP0, !UPT ;  /* 0x00000007ff057290 */ /* 0x000ff200087fe4ff */
[----:B------:R2:W-:Y:S01]  /*7b20*/  UTMASTG.5D.IM2COL [UR40], [UR4] ;  /* 0x00000028040073b5 */ /* 0x0005e20008060000 */
[----:B------:R0:W-:Y:S01]  /*7b30*/  UTMACMDFLUSH ;  /* 0x00000000000079b7 */ /* 0x0001e20000000000 */
[----:B--2---:R-:W-:Y:S04]  /*7b40*/  DEPBAR.LE SB0, 0x1 ;  /* 0x000080400000791a */ /* 0x004fe80000000000 */
.L_x_97:
[----:B------:R-:W-:Y:S05]  /*7b50*/  BSYNC.RECONVERGENT B0 ;  /* 0x0000000000007941 */ /* 0x000fea0003800200 */
.L_x_96:
[----:B------:R-:W-:Y:S06]  /*7b60*/  BAR.SYNC.DEFER_BLOCKING 0x1, 0x80 ;  /* 0x0042000000007b1d */ /* 0x000fec0000010000 */
[----:B------:R-:W2:Y:S01]  /*7b70*/  @P6 SYNCS.PHASECHK.TRANS64.TRYWAIT P0, [R207+URZ+0xc0], R208 ;  /* 0x0000c0d0cf0065a7 */ /* 0x000ea200080011ff */
[----:B------:R-:W-:Y:S01]  /*7b80*/  BSSY B1, `(.L_x_98) ;  /* 0x0000023000017945 */ /* 0x000fe20003800000 */
[----:B--2---:R-:W-:Y:S03]  /*7b90*/  @P6 SEL R198, RZ, 0x1, !P0 ;  /* 0x00000001ffc66807 */ /* 0x004fe60004000000 */
[----:B------:R-:W-:Y:S05]  /*7ba0*/  @!P6 BRA `(.L_x_99) ;  /* 0x000000000080e947 */ /* 0x000fea0003800000 */
[----:B------:R-:W-:Y:S01]  /*7bb0*/  ISETP.NE.AND P1, PT, R199, RZ, PT ;  /* 0x000000ffc700720c */ /* 0x000fe20003f25270 */
[----:B------:R-:W2:Y:S01]  /*7bc0*/  S2R R0, SR_CgaCtaId ;  /* 0x0000000000007919 */ /* 0x000ea20000008800 */
[----:B------:R-:W-:Y:S01]  /*7bd0*/  ISETP.NE.AND P0, PT, R198, RZ, PT ;  /* 0x000000ffc600720c */ /* 0x000fe20003f05270 */
[----:B------:R-:W-:Y:S10]  /*7be0*/  BSSY B0, `(.L_x_100) ;  /* 0x0000009000007945 */ /* 0x000ff40003800000 */
[----:B------:R-:W-:Y:S04]  /*7bf0*/  @P1 IMAD R3, R162, 0x2000, R183 ;  /* 0x00002000a2031824 */ /* 0x000fe800078e02b7 */
[C---:B------:R-:W-:Y:S01]  /*7c00*/  @P1 IMAD.IADD R204, R3.reuse, 0x1, R204 ;  /* 0x0000000103cc1824 */ /* 0x040fe200078e02cc */
[----:B------:R-:W-:Y:S03]  /*7c10*/  @P1 IADD3 R206, PT, PT, R3, R206, RZ ;  /* 0x000000ce03ce1210 */ /* 0x000fe60007ffe0ff */
[----:B------:R-:W-:Y:S01]  /*7c20*/  @P1 IMAD.IADD R205, R205, 0x1, R204 ;  /* 0x00000001cdcd1824 */ /* 0x000fe200078e02cc */
[----:B------:R-:W-:Y:S06]  /*7c30*/  @P0 BRA `(.L_x_101) ;  /* 0x00000000000c0947 */ /* 0x000fec0003800000 */
[----:B------:R-:W-:Y:S04]  /*7c40*/  SHF.L.U32 R2, R161, 0x1f, RZ ;  /* 0x0000001fa1027819 */ /* 0x000fe800000006ff */
[----:B------:R-:W3:Y:S02]  /*7c50*/  SYNCS.PHASECHK.TRANS64.TRYWAIT P0, [R207+URZ+0xc0], R2 ;  /* 0x0000c002cf0075a7 */ /* 0x000ee400080011ff */
[----:B---3--:R-:W-:Y:S05]  /*7c60*/  @!P0 BRA `(.L_x_102) ;  /* 0x0000002000248947 */ /* 0x008fea0003800000 */
.L_x_101:
[----:B------:R-:W-:Y:S05]  /*7c70*/  BSYNC B0 ;  /* 0x0000000000007941 */ /* 0x000fea0003800000 */
.L_x_100:
[----:B------:R-:W-:Y:S01]  /*7c80*/  ISETP.NE.AND P0, PT, R199, RZ, PT ;  /* 0x000000ffc700720c */ /* 0x000fe20003f05270 */
[----:B---3--:R-:W-:Y:S02]  /*7c90*/  VIADD R207, R207, 0xd0 ;  /* 0x000000d0cfcf7836 */ /* 0x008fe40000000000 */
[----:B------:R-:W-:Y:S03]  /*7ca0*/  VIADD R162, R162, 0x1 ;  /* 0x00000001a2a27836 */ /* 0x000fe60000000000 */
[----:B--2---:R-:W-:Y:S07]  /*7cb0*/  PRMT R0, R0, 0x654, R207 ;  /* 0x0000065400007816 */ /* 0x004fee00000000cf */
[----:B------:R2:W3:Y:S04]  /*7cc0*/  @P0 LDS.128 R136, [R3] ;  /* 0x0000000003880984 */ /* 0x0004e80000000c00 */
[----:B------:R2:W4:Y:S04]  /*7cd0*/  @P0 LDS.128 R140, [R204+0x10] ;  /* 0x00001000cc8c0984 */ /* 0x0005280000000c00 */
[----:B------:R2:W1:Y:S04]  /*7ce0*/  @P0 LDS.128 R144, [R206+0x20] ;  /* 0x00002000ce900984 */ /* 0x0004680000000c00 */
        /* <DEDUP_REMOVED lines=8> */
[----:B------:R-:W-:Y:S01]  /*7d70*/  SEL R162, R162, RZ, P0 ;  /* 0x000000ffa2a27207 */ /* 0x000fe20000000000 */
[----:B-----5:R5:W-:Y:S02]  /*7d80*/  SYNCS.ARRIVE.TRANS64.RED.A1T0 RZ, [R0+URZ], RZ ;  /* 0x000000ff00ff79a7 */ /* 0x020be400081004ff */
[----:B-----5:R-:W-:Y:S04]  /*7d90*/  SEL R0, RZ, 0x1, P0 ;  /* 0x00000001ff007807 */ /* 0x020fe80000000000 */
[----:B--234-:R-:W-:Y:S02]  /*7da0*/  LOP3.LUT R161, R161, R0, RZ, 0x3c, !PT ;  /* 0x00000000a1a17212 */ /* 0x01cfe400078e3cff */
.L_x_99:
[----:B------:R-:W-:Y:S05]  /*7db0*/  BSYNC B1 ;  /* 0x0000000000017941 */ /* 0x000fea0003800000 */
.L_x_98:
[----:B------:R-:W-:Y:S05]  /*7dc0*/  VIADD R3, R71, 0x40 ;  /* 0x0000004047037836 */ /* 0x000fea0000000000 */
[----:B------:R-:W-:Y:S04]  /*7dd0*/  SHF.R.U32.HI R3, RZ, 0x15, R3 ;  /* 0x00000015ff037819 */ /* 0x000fe80000011603 */
[----:B------:R-:W-:Y:S11]  /*7de0*/  LOP3.LUT P0, RZ, R3, 0x3, R170, 0x48, !PT ;  /* 0x0000000303ff7812 */ /* 0x000ff600078048aa */
[----:B------:R-:W-:Y:S02]  /*7df0*/  @!UPT UIADD3 URZ, UPT, UPT, URZ, URZ, URZ ;  /* 0x000000fffffff290 */ /* 0x000fe4000fffe0ff */
[----:B------:R-:W-:Y:S05]  /*7e00*/  @!P0 BRA `(.L_x_103) ;  /* 0x0000000000408947 */ /* 0x000fea0003800000 */
[----:B------:R-:W2:Y:S01]  /*7e10*/  LDCU.64 UR8, c[0x4][0x70] ;  /* 0x01000e00ff0877ac */ /* 0x000ea20008000a00 */
[----:B------:R-:W-:Y:S01]  /*7e20*/  MOV R3, 0x0 ;  /* 0x0000000000037802 */ /* 0x000fe20000000f00 */
[----:B------:R-:W-:Y:S02]  /*7e30*/  HFMA2 R12, -RZ, RZ, 0, 5.9604644775390625e-08 ;  /* 0x00000001ff0c7431 */ /* 0x000fe400000001ff */
[----:B------:R-:W-:Y:S02]  /*7e40*/  IMAD.MOV.U32 R8, RZ, RZ, 0x192 ;  /* 0x00000192ff087424 */ /* 0x000fe400078e00ff */
[----:B------:R-:W-:Y:S01]  /*7e50*/  IMAD.MOV.U32 R13, RZ, RZ, RZ ;  /* 0x000000ffff0d7224 */ /* 0x000fe200078e00ff */
[----:B------:R-:W3:Y:S01]  /*7e60*/  LDCU.64 UR6, c[0x4][0x78] ;  /* 0x01000f00ff0677ac */ /* 0x000ee20008000a00 */
[----:B------:R-:W4:Y:S01]  /*7e70*/  LDC.64 R2, c[0x4][R3] ;  /* 0x0100000003027b82 */ /* 0x000f220000000a00 */
[----:B------:R-:W5:Y:S01]  /*7e80*/  LDCU.64 UR4, c[0x4][0x10] ;  /* 0x01000200ff0477ac */ /* 0x000f620008000a00 */
[----:B--2---:R-:W-:Y:S01]  /*7e90*/  MOV R5, UR9 ;  /* 0x0000000900057c02 */ /* 0x004fe20008000f00 */
[----:B------:R-:W-:Y:S01]  /*7ea0*/  IMAD.U32 R4, RZ, RZ, UR8 ;  /* 0x00000008ff047e24 */ /* 0x000fe2000f8e00ff */
[----:B---3--:R-:W-:Y:S01]  /*7eb0*/  MOV R7, UR7 ;  /* 0x0000000700077c02 */ /* 0x008fe20008000f00 */
[----:B------:R-:W-:Y:S01]  /*7ec0*/  IMAD.U32 R6, RZ, RZ, UR6 ;  /* 0x00000006ff067e24 */ /* 0x000fe2000f8e00ff */
[----:B-----5:R-:W-:Y:S01]  /*7ed0*/  MOV R11, UR5 ;  /* 0x00000005000b7c02 */ /* 0x020fe20008000f00 */
[----:B------:R-:W-:Y:S02]  /*7ee0*/  IMAD.U32 R10, RZ, RZ, UR4 ;  /* 0x00000004ff0a7e24 */ /* 0x000fe4000f8e00ff */
[----:B------:R-:W-:Y:S07]  /*7ef0*/  LEPC R20, `(.L_x_103) ;  /* 0x000000001014794e */ /* 0x000fee0000000000 */
[----:B-1--4-:R-:W-:Y:S05]  /*7f00*/  CALL.ABS.NOINC R2 ;  /* 0x0000000002007343 */ /* 0x012fea0003c00000 */
.L_x_103:
[----:B------:R-:W-:Y:S01]  /*7f10*/  ISETP.NE.AND P0, PT, R168, RZ, PT ;  /* 0x000000ffa800720c */ /* 0x000fe20003f05270 */
[----:B------:R-:W-:Y:S05]  /*7f20*/  WARPSYNC.ALL ;  /* 0x0000000000007948 */ /* 0x000fea0003800000 */
[----:B------:R-:W-:Y:S01]  /*7f30*/  R2UR UR4, R71 ;  /* 0x00000000470472ca */ /* 0x000fe200000e0000 */
[----:B------:R-:W2:Y:S01]  /*7f40*/  S2UR UR6, SR_CgaCtaId ;  /* 0x00000000000679c3 */ /* 0x000ea20000008800 */
[----:B------:R-:W-:Y:S01]  /*7f50*/  F2FP.F16.E4M3.UNPACK_B R11, R137 ;  /* 0x00000089ff0b723e */ /* 0x000fe200020006ff */
[----:B------:R-:W-:Y:S01]  /*7f60*/  BSSY.RECONVERGENT B0, `(.L_x_104) ;  /* 0x000011f000007945 */ /* 0x000fe20003800200 */
[----:B------:R-:W-:Y:S02]  /*7f70*/  F2FP.F16.E4M3.UNPACK_B R10, R138 ;  /* 0x0000008aff0a723e */ /* 0x000fe400020006ff */
[----:B------:R-:W-:Y:S01]  /*7f80*/  F2FP.F16.E4M3.UNPACK_B R9, R139 ;  /* 0x0000008bff09723e */ /* 0x000fe200020006ff */
[--C-:B------:R-:W-:Y:S01]  /*7f90*/  HADD2.F32 R74, -RZ, R11.reuse.H0_H0 ;  /* 0x2000000bff4a7230 */ /* 0x100fe20000004100 */
[----:B------:R-:W-:Y:S01]  /*7fa0*/  F2FP.F16.E4M3.UNPACK_B R8, R140 ;  /* 0x0000008cff08723e */ /* 0x000fe200020006ff */
[----:B------:R-:W-:Y:S01]  /*7fb0*/  HADD2.F32 R76, -RZ, R11.H1_H1 ;  /* 0x3000000bff4c7230 */ /* 0x000fe20000004100 */
[----:B------:R-:W-:Y:S01]  /*7fc0*/  F2FP.F16.E4M3.UNPACK_B R7, R141 ;  /* 0x0000008dff07723e */ /* 0x000fe200020006ff */
[--C-:B------:R-:W-:Y:S01]  /*7fd0*/  HADD2.F32 R77, -RZ, R10.reuse.H0_H0 ;  /* 0x2000000aff4d7230 */ /* 0x100fe20000004100 */
[----:B------:R-:W-:Y:S01]  /*7fe0*/  F2FP.F16.E4M3.UNPACK_B R6, R142 ;  /* 0x0000008eff06723e */ /* 0x000fe200020006ff */
[----:B------:R-:W-:Y:S01]  /*7ff0*/  HADD2.F32 R80, -RZ, R10.H1_H1 ;  /* 0x3000000aff507230 */ /* 0x000fe20000004100 */
[----:B------:R-:W-:Y:S01]  /*8000*/  F2FP.F16.E4M3.UNPACK_B R5, R143 ;  /* 0x0000008fff05723e */ /* 0x000fe200020006ff */
[--C-:B------:R-:W-:Y:S01]  /*8010*/  HADD2.F32 R81, -RZ, R9.reuse.H0_H0 ;  /* 0x20000009ff517230 */ /* 0x100fe20000004100 */
[----:B-1----:R-:W-:Y:S01]  /*8020*/  F2FP.F16.E4M3.UNPACK_B R4, R144 ;  /* 0x00000090ff04723e */ /* 0x002fe200020006ff */
[----:B------:R-:W-:Y:S01]  /*8030*/  HADD2.F32 R84, -RZ, R9.H1_H1 ;  /* 0x30000009ff547230 */ /* 0x000fe20000004100 */
[-C--:B------:R-:W-:Y:S01]  /*8040*/  F2FP.F16.E4M3.UNPACK_B R2, R136.reuse ;  /* 0x00000088ff02723e */ /* 0x080fe200020006ff */
[--C-:B------:R-:W-:Y:S01]  /*8050*/  HADD2.F32 R85, -RZ, R8.reuse.H0_H0 ;  /* 0x20000008ff557230 */ /* 0x100fe20000004100 */
[----:B------:R-:W-:Y:S01]  /*8060*/  F2FP.F16.E4M3.UNPACK_B R136, R136.H1 ;  /* 0x00000088ff88723e */ /* 0x000fe200030006ff */
[----:B------:R-:W-:Y:S01]  /*8070*/  HADD2.F32 R87, -RZ, R8.H1_H1 ;  /* 0x30000008ff577230 */ /* 0x000fe20000004100 */
[----:B------:R-:W-:Y:S01]  /*8080*/  F2FP.F16.E4M3.UNPACK_B R137, R137.H1 ;  /* 0x00000089ff89723e */ /* 0x000fe200030006ff */
[--C-:B------:R-:W-:Y:S01]  /*8090*/  HADD2.F32 R90, -RZ, R7.reuse.H0_H0 ;  /* 0x20000007ff5a7230 */ /* 0x100fe20000004100 */
[----:B------:R-:W-:Y:S01]  /*80a0*/  F2FP.F16.E4M3.UNPACK_B R138, R138.H1 ;  /* 0x0000008aff8a723e */ /* 0x000fe200030006ff */
[----:B------:R-:W-:Y:S01]  /*80b0*/  HADD2.F32 R91, -RZ, R7.H1_H1 ;  /* 0x30000007ff5b7230 */ /* 0x000fe20000004100 */
[----:B------:R-:W-:Y:S01]  /*80c0*/  F2FP.F16.E4M3.UNPACK_B R139, R139.H1 ;  /* 0x0000008bff8b723e */ /* 0x000fe200030006ff */
[--C-:B------:R-:W-:Y:S01]  /*80d0*/  HADD2.F32 R94, -RZ, R6.reuse.H0_H0 ;  /* 0x20000006ff5e7230 */ /* 0x100fe20000004100 */
[----:B------:R-:W-:Y:S01]  /*80e0*/  R2UR UR5, R197 ;  /* 0x00000000c50572ca */ /* 0x000fe200000e0000 */
[----:B------:R-:W-:Y:S01]  /*80f0*/  HADD2.F32 R95, -RZ, R6.H1_H1 ;  /* 0x30000006ff5f7230 */ /* 0x000fe20000004100 */
        /* <DEDUP_REMOVED lines=9> */
[----:B------:R-:W1:Y:S01]  /*8190*/  LDTM.x64 R4, tmem[UR4+0x40] ;  /* 0x00004004000479ee */ /* 0x000e620008340000 */
[--C-:B------:R-:W-:Y:S01]  /*81a0*/  HADD2.F32 R0, -RZ, R2.reuse.H0_H0 ;  /* 0x20000002ff007230 */ /* 0x100fe20000004100 */
[----:B------:R-:W-:Y:S01]  /*81b0*/  NOP ;  /* 0x0000000000007918 */ /* 0x000fe20000000000 */
[----:B------:R-:W-:Y:S01]  /*81c0*/  UIADD3 UR4, UPT, UPT, UR5, 0x110, URZ ;  /* 0x0000011005047890 */ /* 0x000fe2000fffe0ff */
[----:B------:R-:W-:Y:S01]  /*81d0*/  HADD2.F32 R2, -RZ, R2.H1_H1 ;  /* 0x30000002ff027230 */ /* 0x000fe20000004100 */
[----:B------:R-:W-:Y:S01]  /*81e0*/  F2FP.F16.E4M3.UNPACK_B R127, R150 ;  /* 0x00000096ff7f723e */ /* 0x000fe200020006ff */
[----:B------:R-:W-:Y:S01]  /*81f0*/  HADD2.F32 R78, -RZ, R137.H1_H1 ;  /* 0x30000089ff4e7230 */ /* 0x000fe20000004100 */
[----:B------:R-:W-:Y:S01]  /*8200*/  F2FP.F16.E4M3.UNPACK_B R130, R151 ;  /* 0x00000097ff82723e */ /* 0x000fe200020006ff */
        /* <DEDUP_REMOVED lines=16> */
[----:B--2---:R-:W-:Y:S01]  /*8310*/  UPRMT UR4, UR6, 0x654, UR4 ;  /* 0x0000065406047896 */ /* 0x004fe20008000004 */
[C---:B-1----:R-:W-:Y:S01]  /*8320*/  FMUL R4, R70.reuse, R4 ;  /* 0x0000000446047220 */ /* 0x042fe20000400000 */
[C---:B------:R-:W-:Y:S01]  /*8330*/  FMUL R5, R70.reuse, R5 ;  /* 0x0000000546057220 */ /* 0x040fe20000400000 */
[--C-:B------:R-:W-:Y:S02]  /*8340*/  HADD2.F32 R3, -RZ, R136.reuse.H0_H0 ;  /* 0x20000088ff037230 */ /* 0x100fe40000004100 */
[C---:B------:R-:W-:Y:S01]  /*8350*/  FMUL R8, R70.reuse, R8 ;  /* 0x0000000846087220 */ /* 0x040fe20000400000 */
[C---:B------:R-:W-:Y:S01]  /*8360*/  FFMA R4, R73.reuse, R0, R4 ;  /* 0x0000000049047223 */ /* 0x040fe20000000004 */
[C---:B------:R-:W-:Y:S01]  /*8370*/  FFMA R5, R73.reuse, R2, R5 ;  /* 0x0000000249057223 */ /* 0x040fe20000000005 */
[C---:B------:R-:W-:Y:S01]  /*8380*/  FMUL R9, R70.reuse, R9 ;  /* 0x0000000946097220 */ /* 0x040fe20000400000 */
[C---:B------:R-:W-:Y:S01]  /*8390*/  FMUL R12, R70.reuse, R12 ;  /* 0x0000000c460c7220 */ /* 0x040fe20000400000 */
[----:B------:R-:W-:Y:S01]  /*83a0*/  SYNCS.ARRIVE.TRANS64.RED.A1T0 RZ, [UR4], RZ ;  /* 0x000000ffffff79a7 */ /* 0x000fe20008100404 */
[C---:B------:R-:W-:Y:S01]  /*83b0*/  FMUL R13, R70.reuse, R13 ;  /* 0x0000000d460d7220 */ /* 0x040fe20000400000 */
[C---:B------:R-:W-:Y:S01]  /*83c0*/  FMUL R16, R70.reuse, R16 ;  /* 0x0000001046107220 */ /* 0x040fe20000400000 */
[C---:B------:R-:W-:Y:S01]  /*83d0*/  FMUL R17, R70.reuse, R17 ;  /* 0x0000001146117220 */ /* 0x040fe20000400000 */
[C---:B------:R-:W-:Y:S01]  /*83e0*/  FMUL R0, R70.reuse, R20 ;  /* 0x0000001446007220 */ /* 0x040fe20000400000 */
[C---:B------:R-:W-:Y:S01]  /*83f0*/  FMUL R2, R70.reuse, R21 ;  /* 0x0000001546027220 */ /* 0x040fe20000400000 */
[C---:B------:R-:W-:Y:S01]  /*8400*/  FMUL R21, R70.reuse, R28 ;  /* 0x0000001c46157220 */ /* 0x040fe20000400000 */
[----:B------:R-:W-:Y:S02]  /*8410*/  HADD2.F32 R122, -RZ, R123.H0_H0 ;  /* 0x2000007bff7a7230 */ /* 0x000fe40000004100 */
[C---:B------:R-:W-:Y:S01]  /*8420*/  FMUL R6, R70.reuse, R6 ;  /* 0x0000000646067220 */ /* 0x040fe20000400000 */
[----:B------:R-:W-:Y:S02]  /*8430*/  HADD2.F32 R72, -RZ, R136.H1_H1 ;  /* 0x30000088ff487230 */ /* 0x000fe40000004100 */
[C---:B------:R-:W-:Y:S01]  /*8440*/  FMUL R7, R70.reuse, R7 ;  /* 0x0000000746077220 */ /* 0x040fe20000400000 */
[----:B------:R-:W-:Y:S02]  /*8450*/  HADD2.F32 R75, -RZ, R137.H0_H0 ;  /* 0x20000089ff4b7230 */ /* 0x000fe40000004100 */
[C---:B------:R-:W-:Y:S01]  /*8460*/  FFMA R6, R73.reuse, R3, R6 ;  /* 0x0000000349067223 */ /* 0x040fe20000000006 */
[----:B------:R-:W-:Y:S02]  /*8470*/  HADD2.F32 R123, -RZ, R123.H1_H1 ;  /* 0x3000007bff7b7230 */ /* 0x000fe40000004100 */
[C---:B------:R-:W-:Y:S01]  /*8480*/  FFMA R7, R73.reuse, R72, R7 ;  /* 0x0000004849077223 */ /* 0x040fe20000000007 */
[C---:B------:R-:W-:Y:S01]  /*8490*/  FFMA R8, R73.reuse, R74, R8 ;  /* 0x0000004a49087223 */ /* 0x040fe20000000008 */
[----:B------:R-:W-:Y:S01]  /*84a0*/  FFMA R9, R73, R76, R9 ;  /* 0x0000004c49097223 */ /* 0x000fe20000000009 */
[--C-:B------:R-:W-:Y:S02]  /*84b0*/  HADD2.F32 R126, -RZ, R127.reuse.H0_H0 ;  /* 0x2000007fff7e7230 */ /* 0x100fe40000004100 */
[C---:B------:R-:W-:Y:S01]  /*84c0*/  FMUL R10, R70.reuse, R10 ;  /* 0x0000000a460a7220 */ /* 0x040fe20000400000 */
[----:B------:R-:W-:Y:S01]  /*84d0*/  F2FP.SATFINITE.E4M3.F32.PACK_AB_MERGE_C R76, R7, R6, RZ ;  /* 0x00000006074c723e */ /* 0x000fe200048070ff */
[C---:B------:R-:W-:Y:S01]  /*84e0*/  FMUL R7, R70.reuse, R24 ;  /* 0x0000001846077220 */ /* 0x040fe20000400000 */
[----:B------:R-:W-:Y:S02]  /*84f0*/  HADD2.F32 R127, -RZ, R127.H1_H1 ;  /* 0x3000007fff7f7230 */ /* 0x000fe40000004100 */
[C---:B------:R-:W-:Y:S01]  /*8500*/  FFMA R10, R73.reuse, R75, R10 ;  /* 0x0000004b490a7223 */ /* 0x040fe2000000000a */
[----:B------:R-:W-:Y:S02]  /*8510*/  HADD2.F32 R72, -RZ, R130.H0_H0 ;  /* 0x20000082ff487230 */ /* 0x000fe40000004100 */
[C---:B------:R-:W-:Y:S01]  /*8520*/  FMUL R11, R70.reuse, R11 ;  /* 0x0000000b460b7220 */ /* 0x040fe20000400000 */
[--C-:B------:R-:W-:Y:S02]  /*8530*/  HADD2.F32 R79, -RZ, R138.reuse.H0_H0 ;  /* 0x2000008aff4f7230 */ /* 0x100fe40000004100 */
[C---:B------:R-:W-:Y:S01]  /*8540*/  FMUL R14, R70.reuse, R14 ;  /* 0x0000000e460e7220 */ /* 0x040fe20000400000 */
[----:B------:R-:W-:Y:S02]  /*8550*/  HADD2.F32 R82, -RZ, R138.H1_H1 ;  /* 0x3000008aff527230 */ /* 0x000fe40000004100 */
[C---:B------:R-:W-:Y:S01]  /*8560*/  FFMA R11, R73.reuse, R78, R11 ;  /* 0x0000004e490b7223 */ /* 0x040fe2000000000b */
[C---:B------:R-:W-:Y:S01]  /*8570*/  FFMA R12, R73.reuse, R77, R12 ;  /* 0x0000004d490c7223 */ /* 0x040fe2000000000c */
[C---:B------:R-:W-:Y:S01]  /*8580*/  FFMA R13, R73.reuse, R80, R13 ;  /* 0x00000050490d7223 */ /* 0x040fe2000000000d */
[----:B------:R-:W-:Y:S01]  /*8590*/  FFMA R14, R73, R79, R14 ;  /* 0x0000004f490e7223 */ /* 0x000fe2000000000e */
[----:B------:R-:W-:Y:S01]  /*85a0*/  HADD2.F32 R75, -RZ, R130.H1_H1 ;  /* 0x30000082ff4b7230 */ /* 0x000fe20000004100 */
[----:B------:R-:W-:Y:S01]  /*85b0*/  F2FP.SATFINITE.E4M3.F32.PACK_AB_MERGE_C R78, R11, R10, RZ ;  /* 0x0000000a0b4e723e */ /* 0x000fe200048070ff */
[C---:B------:R-:W-:Y:S01]  /*85c0*/  FMUL R10, R70.reuse, R25 ;  /* 0x00000019460a7220 */ /* 0x040fe20000400000 */
[C---:B------:R-:W-:Y:S01]  /*85d0*/  FMUL R25, R70.reuse, R32 ;  /* 0x0000002046197220 */ /* 0x040fe20000400000 */
        /* <DEDUP_REMOVED lines=8> */
[C---:B------:R-:W-:Y:S01]  /*8660*/  FMUL R19, R70.reuse, R19 ;  /* 0x0000001346137220 */ /* 0x040fe20000400000 */
[--C-:B------:R-:W-:Y:S01]  /*8670*/  HADD2.F32 R88, -RZ, R140.reuse.H0_H0 ;  /* 0x2000008cff587230 */ /* 0x100fe20000004100 */
[----:B------:R-:W-:Y:S01]  /*8680*/  F2FP.SATFINITE.E4M3.F32.PACK_AB_MERGE_C R14, R15, R14, RZ ;  /* 0x0000000e0f0e723e */ /* 0x000fe200048070ff */
[----:B------:R-:W-:Y:S02]  /*8690*/  HADD2.F32 R89, -RZ, R140.H1_H1 ;  /* 0x3000008cff597230 */ /* 0x000fe40000004100 */
[C---:B------:R-:W-:Y:S01]  /*86a0*/  FFMA R19, R73.reuse, R86, R19 ;  /* 0x0000005649137223 */ /* 0x040fe20000000013 */
[C---:B------:R-:W-:Y:S01]  /*86b0*/  FFMA R0, R73.reuse, R85, R0 ;  /* 0x0000005549007223 */ /* 0x040fe20000000000 */
[----:B------:R-:W-:Y:S01]  /*86c0*/  FFMA R2, R73, R87, R2 ;  /* 0x0000005749027223 */ /* 0x000fe20000000002 */
[C---:B------:R-:W-:Y:S01]  /*86d0*/  FMUL R3, R70.reuse, R22 ;  /* 0x0000001646037220 */ /* 0x040fe20000400000 */
[C---:B------:R-:W-:Y:S01]  /*86e0*/  FMUL R22, R70.reuse, R29 ;  /* 0x0000001d46167220 */ /* 0x040fe20000400000 */
[----:B------:R-:W-:Y:S01]  /*86f0*/  F2FP.SATFINITE.E4M3.F32.PACK_AB_MERGE_C R18, R19, R18, RZ ;  /* 0x000000121312723e */ /* 0x000fe200048070ff */
[C---:B------:R-:W-:Y:S01]  /*8700*/  FMUL R29, R70.reuse, R36 ;  /* 0x00000024461d7220 */ /* 0x040fe20000400000 */
[C---:B------:R-:W-:Y:S01]  /*8710*/  FFMA R3, R73.reuse, R88, R3 ;  /* 0x0000005849037223 */ /* 0x040fe20000000003 */
[C---:B------:R-:W-:Y:S01]  /*8720*/  FMUL R6, R70.reuse, R23 ;  /* 0x0000001746067220 */ /* 0x040fe20000400000 */
[--C-:B------:R-:W-:Y:S02]  /*8730*/  HADD2.F32 R92, -RZ, R141.reuse.H0_H0 ;  /* 0x2000008dff5c7230 */ /* 0x100fe40000004100 */
[C---:B------:R-:W-:Y:S01]  /*8740*/  FMUL R11, R70.reuse, R26 ;  /* 0x0000001a460b7220 */ /* 0x040fe20000400000 */
[----:B------:R-:W-:Y:S02]  /*8750*/  HADD2.F32 R93, -RZ, R141.H1_H1 ;  /* 0x3000008dff5d7230 */ /* 0x000fe40000004100 */
[C---:B------:R-:W-:Y:S01]  /*8760*/  FFMA R6, R73.reuse, R89, R6 ;  /* 0x0000005949067223 */ /* 0x040fe20000000006 */
[C---:B------:R-:W-:Y:S01]  /*8770*/  FFMA R7, R73.reuse, R90, R7 ;  /* 0x0000005a49077223 */ /* 0x040fe20000000007 */
[C---:B------:R-:W-:Y:S01]  /*8780*/  FFMA R10, R73.reuse, R91, R10 ;  /* 0x0000005b490a7223 */ /* 0x040fe2000000000a */
[C---:B------:R-:W-:Y:S01]  /*8790*/  FFMA R11, R73.reuse, R92, R11 ;  /* 0x0000005c490b7223 */ /* 0x040fe2000000000b */
[----:B------:R-:W-:Y:S01]  /*87a0*/  FMUL R26, R70, R33 ;  /* 0x00000021461a7220 */ /* 0x000fe20000400000 */
[----:B------:R-:W-:Y:S01]  /*87b0*/  F2FP.SATFINITE.E4M3.F32.PACK_AB_MERGE_C R3, R6, R3, RZ ;  /* 0x000000030603723e */ /* 0x000fe200048070ff */
        /* <DEDUP_REMOVED lines=9> */
[C---:B------:R-:W-:Y:S01]  /*8850*/  FMUL R30, R70.reuse, R37 ;  /* 0x00000025461e7220 */ /* 0x040fe20000400000 */
[C---:B------:R-:W-:Y:S01]  /*8860*/  FMUL R37, R70.reuse, R44 ;  /* 0x0000002c46257220 */ /* 0x040fe20000400000 */
[C---:B------:R-:W-:Y:S01]  /*8870*/  FMUL R24, R70.reuse, R31 ;  /* 0x0000001f46187220 */ /* 0x040fe20000400000 */
[--C-:B------:R-:W-:Y:S02]  /*8880*/  HADD2.F32 R100, -RZ, R143.reuse.H0_H0 ;  /* 0x2000008fff647230 */ /* 0x100fe40000004100 */
[----:B------:R-:W-:Y:S01]  /*8890*/  FMUL R27, R70, R34 ;  /* 0x00000022461b7220 */ /* 0x000fe20000400000 */
[----:B------:R-:W-:Y:S02]  /*88a0*/  HADD2.F32 R101, -RZ, R143.H1_H1 ;  /* 0x3000008fff657230 */ /* 0x000fe40000004100 */
[C---:B------:R-:W-:Y:S01]  /*88b0*/  FFMA R24, R73.reuse, R97, R24 ;  /* 0x0000006149187223 */ /* 0x040fe20000000018 */
[C---:B------:R-:W-:Y:S01]  /*88c0*/  FFMA R25, R73.reuse, R98, R25 ;  /* 0x0000006249197223 */ /* 0x040fe20000000019 */
[C---:B------:R-:W-:Y:S01]  /*88d0*/  FFMA R26, R73.reuse, R99, R26 ;  /* 0x00000063491a7223 */ /* 0x040fe2000000001a */
[----:B------:R-:W-:Y:S01]  /*88e0*/  F2FP.F16.E4M3.UNPACK_B R148, R148.H1 ;  /* 0x00000094ff94723e */ /* 0x000fe200030006ff */
[C---:B------:R-:W-:Y:S01]  /*88f0*/  FFMA R27, R73.reuse, R100, R27 ;  /* 0x00000064491b7223 */ /* 0x040fe2000000001b */
[----:B------:R-:W-:Y:S01]  /*8900*/  F2FP.SATFINITE.E4M3.F32.PACK_AB_MERGE_C R6, R24, R23, RZ ;  /* 0x000000171806723e */ /* 0x000fe200048070ff */
[C---:B------:R-:W-:Y:S01]  /*8910*/  FMUL R34, R70.reuse, R41 ;  /* 0x0000002946227220 */ /* 0x040fe20000400000 */
[C---:B------:R-:W-:Y:S01]  /*8920*/  FMUL R41, R70.reuse, R48 ;  /* 0x0000003046297220 */ /* 0x040fe20000400000 */
[----:B------:R-:W-:Y:S01]  /*8930*/  FMUL R28, R70, R35 ;  /* 0x00000023461c7220 */ /* 0x000fe20000400000 */
[----:B------:R-:W-:Y:S01]  /*8940*/  F2FP.F16.E4M3.UNPACK_B R149, R149.H1 ;  /* 0x00000095ff95723e */ /* 0x000fe200030006ff */
[--C-:B------:R-:W-:Y:S01]  /*8950*/  HADD2.F32 R104, -RZ, R144.reuse.H0_H0 ;  /* 0x20000090ff687230 */ /* 0x100fe20000004100 */
[----:B------:R-:W-:Y:S01]  /*8960*/  F2FP.SATFINITE.E4M3.F32.PACK_AB_MERGE_C R6, R22, R21, R6 ;  /* 0x000000151606723e */ /* 0x000fe20004807006 */
[C---:B------:R-:W-:Y:S01]  /*8970*/  FFMA R28, R73.reuse, R101, R28 ;  /* 0x00000065491c7223 */ /* 0x040fe2000000001c */
[C---:B------:R-:W-:Y:S01]  /*8980*/  FFMA R29, R73.reuse, R102, R29 ;  /* 0x00000066491d7223 */ /* 0x040fe2000000001d */
[C---:B------:R-:W-:Y:S01]  /*8990*/  FFMA R30, R73.reuse, R103, R30 ;  /* 0x00000067491e7223 */ /* 0x040fe2000000001e */
[----:B------:R-:W-:Y:S02]  /*89a0*/  HADD2.F32 R105, -RZ, R144.H1_H1 ;  /* 0x30000090ff697230 */ /* 0x000fe40000004100 */
[C---:B------:R-:W-:Y:S01]  /*89b0*/  FMUL R31, R70.reuse, R38 ;  /* 0x00000026461f7220 */ /* 0x040fe20000400000 */
[----:B------:R-:W-:Y:S01]  /*89c0*/  F2FP.F16.E4M3.UNPACK_B R150, R150.H1 ;  /* 0x00000096ff96723e */ /* 0x000fe200030006ff */
[C---:B------:R-:W-:Y:S01]  /*89d0*/  FMUL R38, R70.reuse, R45 ;  /* 0x0000002d46267220 */ /* 0x040fe20000400000 */
[C---:B------:R-:W-:Y:S01]  /*89e0*/  FMUL R45, R70.reuse, R52 ;  /* 0x00000034462d7220 */ /* 0x040fe20000400000 */
[----:B------:R-:W-:Y:S01]  /*89f0*/  F2FP.F16.E4M3.UNPACK_B R151, R151.H1 ;  /* 0x00000097ff97723e */ /* 0x000fe200030006ff */
[----:B------:R-:W-:Y:S01]  /*8a00*/  FFMA R31, R73, R104, R31 ;  /* 0x00000068491f7223 */ /* 0x000fe2000000001f */
[----:B------:R-:W-:Y:S01]  /*8a10*/  FMUL R52, R70, R59 ;  /* 0x0000003b46347220 */ /* 0x000fe20000400000 */
[----:B------:R-:W-:Y:S01]  /*8a20*/  IADD3 R68, PT, PT, R68, 0x1, RZ ;  /* 0x0000000144447810 */ /* 0x000fe20007ffe0ff */
[C---:B------:R-:W-:Y:S01]  /*8a30*/  FMUL R59, R70.reuse, R66 ;  /* 0x00000042463b7220 */ /* 0x040fe20000400000 */
[----:B------:R-:W-:Y:S01]  /*8a40*/  F2FP.SATFINITE.E4M3.F32.PACK_AB_MERGE_C R66, R13, R12, R14 ;  /* 0x0000000c0d42723e */ /* 0x000fe2000480700e */
[C---:B------:R-:W-:Y:S01]  /*8a50*/  FMUL R32, R70.reuse, R39 ;  /* 0x0000002746207220 */ /* 0x040fe20000400000 */
[--C-:B------:R-:W-:Y:S02]  /*8a60*/  HADD2.F32 R108, -RZ, R145.reuse.H0_H0 ;  /* 0x20000091ff6c7230 */ /* 0x100fe40000004100 */
[C---:B------:R-:W-:Y:S01]  /*8a70*/  FMUL R35, R70.reuse, R42 ;  /* 0x0000002a46237220 */ /* 0x040fe20000400000 */
[----:B------:R-:W-:Y:S02]  /*8a80*/  HADD2.F32 R109, -RZ, R145.H1_H1 ;  /* 0x30000091ff6d7230 */ /* 0x000fe40000004100 */
[C---:B------:R-:W-:Y:S01]  /*8a90*/  FFMA R32, R73.reuse, R105, R32 ;  /* 0x0000006949207223 */ /* 0x040fe20000000020 */
[----:B------:R-:W-:Y:S01]  /*8aa0*/  FMUL R36, R70, R43 ;  /* 0x0000002b46247220 */ /* 0x000fe20000400000 */
[C---:B------:R-:W-:Y:S01]  /*8ab0*/  FFMA R33, R73.reuse, R106, R33 ;  /* 0x0000006a49217223 */ /* 0x040fe20000000021 */
[C---:B------:R-:W-:Y:S01]  /*8ac0*/  FFMA R34, R73.reuse, R107, R34 ;  /* 0x0000006b49227223 */ /* 0x040fe20000000022 */
[--C-:B------:R-:W-:Y:S01]  /*8ad0*/  HADD2.F32 R112, -RZ, R146.reuse.H0_H0 ;  /* 0x20000092ff707230 */ /* 0x100fe20000004100 */
[----:B------:R-:W-:Y:S01]  /*8ae0*/  F2FP.SATFINITE.E4M3.F32.PACK_AB_MERGE_C R32, R32, R31, RZ ;  /* 0x0000001f2020723e */ /* 0x000fe200048070ff */
[C---:B------:R-:W-:Y:S01]  /*8af0*/  FFMA R35, R73.reuse, R108, R35 ;  /* 0x0000006c49237223 */ /* 0x040fe20000000023 */
[----:B------:R-:W-:Y:S02]  /*8b00*/  HADD2.F32 R113, -RZ, R146.H1_H1 ;  /* 0x30000092ff717230 */ /* 0x000fe40000004100 */
[----:B------:R-:W-:Y:S01]  /*8b10*/  FMUL R39, R70, R46 ;  /* 0x0000002e46277220 */ /* 0x000fe20000400000 */
[----:B------:R-:W-:Y:S01]  /*8b20*/  F2FP.SATFINITE.E4M3.F32.PACK_AB_MERGE_C R32, R30, R29, R32 ;  /* 0x0000001d1e20723e */ /* 0x000fe20004807020 */
[C---:B------:R-:W-:Y:S01]  /*8b30*/  FFMA R36, R73.reuse, R109, R36 ;  /* 0x0000006d49247223 */ /* 0x040fe20000000024 */
[C---:B------:R-:W-:Y:S01]  /*8b40*/  FMUL R40, R70.reuse, R47 ;  /* 0x0000002f46287220 */ /* 0x040fe20000400000 */
[C---:B------:R-:W-:Y:S01]  /*8b50*/  FFMA R37, R73.reuse, R110, R37 ;  /* 0x0000006e49257223 */ /* 0x040fe20000000025 */
[C---:B------:R-:W-:Y:S01]  /*8b60*/  FFMA R38, R73.reuse, R111, R38 ;  /* 0x0000006f49267223 */ /* 0x040fe20000000026 */
[C---:B------:R-:W-:Y:S01]  /*8b70*/  FMUL R42, R70.reuse, R49 ;  /* 0x00000031462a7220 */ /* 0x040fe20000400000 */
[--C-:B------:R-:W-:Y:S02]  /*8b80*/  HADD2.F32 R116, -RZ, R147.reuse.H0_H0 ;  /* 0x20000093ff747230 */ /* 0x100fe40000004100 */
[C---:B------:R-:W-:Y:S01]  /*8b90*/  FFMA R39, R73.reuse, R112, R39 ;  /* 0x0000007049277223 */ /* 0x040fe20000000027 */
[----:B------:R-:W-:Y:S02]  /*8ba0*/  HADD2.F32 R117, -RZ, R147.H1_H1 ;  /* 0x30000093ff757230 */ /* 0x000fe40000004100 */
[C---:B------:R-:W-:Y:S01]  /*8bb0*/  FMUL R43, R70.reuse, R50 ;  /* 0x00000032462b7220 */ /* 0x040fe20000400000 */
[C---:B------:R-:W-:Y:S01]  /*8bc0*/  FFMA R40, R73.reuse, R113, R40 ;  /* 0x0000007149287223 */ /* 0x040fe20000000028 */
[C---:B------:R-:W-:Y:S01]  /*8bd0*/  FMUL R44, R70.reuse, R51 ;  /* 0x00000033462c7220 */ /* 0x040fe20000400000 */
[C---:B------:R-:W-:Y:S01]  /*8be0*/  FFMA R41, R73.reuse, R114, R41 ;  /* 0x0000007249297223 */ /* 0x040fe20000000029 */
[C---:B------:R-:W-:Y:S01]  /*8bf0*/  FMUL R50, R70.reuse, R57 ;  /* 0x0000003946327220 */ /* 0x040fe20000400000 */
[C---:B------:R-:W-:Y:S01]  /*8c00*/  FMUL R57, R70.reuse, R64 ;  /* 0x0000004046397220 */ /* 0x040fe20000400000 */
[----:B------:R-:W-:Y:S01]  /*8c10*/  FFMA R42, R73, R115, R42 ;  /* 0x00000073492a7223 */ /* 0x000fe2000000002a */
[C---:B------:R-:W-:Y:S01]  /*8c20*/  FMUL R46, R70.reuse, R53 ;  /* 0x00000035462e7220 */ /* 0x040fe20000400000 */
[--C-:B------:R-:W-:Y:S01]  /*8c30*/  HADD2.F32 R120, -RZ, R148.reuse.H0_H0 ;  /* 0x20000094ff787230 */ /* 0x100fe20000004100 */
[----:B------:R-:W-:Y:S01]  /*8c40*/  F2FP.SATFINITE.E4M3.F32.PACK_AB_MERGE_C R64, R5, R4, R76 ;  /* 0x000000040540723e */ /* 0x000fe2000480704c */
[C---:B------:R-:W-:Y:S01]  /*8c50*/  FMUL R51, R70.reuse, R58 ;  /* 0x0000003a46337220 */ /* 0x040fe20000400000 */
[C---:B------:R-:W-:Y:S01]  /*8c60*/  FMUL R53, R70.reuse, R60 ;  /* 0x0000003c46357220 */ /* 0x040fe20000400000 */
[C---:B------:R-:W-:Y:S01]  /*8c70*/  FFMA R43, R73.reuse, R116, R43 ;  /* 0x00000074492b7223 */ /* 0x040fe2000000002b */
[----:B------:R-:W-:Y:S02]  /*8c80*/  HADD2.F32 R121, -RZ, R148.H1_H1 ;  /* 0x30000094ff797230 */ /* 0x000fe40000004100 */
[C---:B------:R-:W-:Y:S01]  /*8c90*/  FMUL R47, R70.reuse, R54 ;  /* 0x00000036462f7220 */ /* 0x040fe20000400000 */
[C---:B------:R-:W-:Y:S01]  /*8ca0*/  FMUL R58, R70.reuse, R65 ;  /* 0x00000041463a7220 */ /* 0x040fe20000400000 */
[----:B------:R-:W-:Y:S01]  /*8cb0*/  FMUL R60, R70, R67 ;  /* 0x00000043463c7220 */ /* 0x000fe20000400000 */
[----:B------:R-:W-:Y:S01]  /*8cc0*/  F2FP.SATFINITE.E4M3.F32.PACK_AB_MERGE_C R5, R20, R11, RZ ;  /* 0x0000000b1405723e */ /* 0x000fe200048070ff */
[----:B------:R-:W-:Y:S01]  /*8cd0*/  FFMA R44, R73, R117, R44 ;  /* 0x00000075492c7223 */ /* 0x000fe2000000002c */
[C---:B------:R-:W-:Y:S01]  /*8ce0*/  FMUL R48, R70.reuse, R55 ;  /* 0x0000003746307220 */ /* 0x040fe20000400000 */
[----:B------:R-:W-:Y:S01]  /*8cf0*/  F2FP.SATFINITE.E4M3.F32.PACK_AB_MERGE_C R65, R9, R8, R78 ;  /* 0x000000080941723e */ /* 0x000fe2000480704e */
[----:B------:R-:W-:Y:S01]  /*8d00*/  FFMA R45, R73, R118, R45 ;  /* 0x00000076492d7223 */ /* 0x000fe2000000002d */
[----:B------:R-:W-:Y:S01]  /*8d10*/  F2FP.SATFINITE.E4M3.F32.PACK_AB_MERGE_C R67, R17, R16, R18 ;  /* 0x000000101143723e */ /* 0x000fe20004807012 */
[----:B------:R-:W-:Y:S01]  /*8d20*/  FMUL R49, R70, R56 ;  /* 0x0000003846317220 */ /* 0x000fe20000400000 */
[C---:B------:R-:W-:Y:S01]  /*8d30*/  FFMA R46, R73.reuse, R119, R46 ;  /* 0x00000077492e7223 */ /* 0x040fe2000000002e */
[--C-:B------:R-:W-:Y:S02]  /*8d40*/  HADD2.F32 R124, -RZ, R149.reuse.H0_H0 ;  /* 0x20000095ff7c7230 */ /* 0x100fe40000004100 */
[C---:B------:R-:W-:Y:S01]  /*8d50*/  FFMA R47, R73.reuse, R120, R47 ;  /* 0x00000078492f7223 */ /* 0x040fe2000000002f */
[----:B------:R1:W-:Y:S01]  /*8d60*/  STS.128 [R165+UR49+0x6200], R64 ;  /* 0x00620040a5007988 */ /* 0x0003e20008000c31 */
[----:B------:R-:W-:Y:S01]  /*8d70*/  HADD2.F32 R125, -RZ, R149.H1_H1 ;  /* 0x30000095ff7d7230 */ /* 0x000fe20000004100 */
[----:B------:R-:W-:Y:S01]  /*8d80*/  F2FP.SATFINITE.E4M3.F32.PACK_AB_MERGE_C R5, R10, R7, R5 ;  /* 0x000000070a05723e */ /* 0x000fe20004807005 */
[C---:B------:R-:W-:Y:S01]  /*8d90*/  FFMA R48, R73.reuse, R121, R48 ;  /* 0x0000007949307223 */ /* 0x040fe20000000030 */
[----:B------:R-:W-:Y:S01]  /*8da0*/  F2FP.SATFINITE.E4M3.F32.PACK_AB_MERGE_C R7, R28, R27, RZ ;  /* 0x0000001b1c07723e */ /* 0x000fe200048070ff */
        /* <DEDUP_REMOVED lines=8> */
[----:B------:R-:W-:Y:S01]  /*8e30*/  FMUL R56, R70, R63 ;  /* 0x0000003f46387220 */ /* 0x000fe20000400000 */
[----:B------:R-:W-:Y:S01]  /*8e40*/  F2FP.SATFINITE.E4M3.F32.PACK_AB_MERGE_C R4, R2, R0, R3 ;  /* 0x000000000204723e */ /* 0x000fe20004807003 */
[C---:B------:R-:W-:Y:S01]  /*8e50*/  FFMA R53, R73.reuse, R126, R53 ;  /* 0x0000007e49357223 */ /* 0x040fe20000000035 */
[----:B------:R-:W-:Y:S01]  /*8e60*/  F2FP.SATFINITE.E4M3.F32.PACK_AB_MERGE_C R7, R26, R25, R7 ;  /* 0x000000191a07723e */ /* 0x000fe20004807007 */
[C---:B------:R-:W-:Y:S01]  /*8e70*/  FFMA R54, R73.reuse, R127, R54 ;  /* 0x0000007f49367223 */ /* 0x040fe20000000036 */
[--C-:B------:R-:W-:Y:S02]  /*8e80*/  HADD2.F32 R74, -RZ, R151.reuse.H0_H0 ;  /* 0x20000097ff4a7230 */ /* 0x100fe40000004100 */
[C---:B------:R-:W-:Y:S01]  /*8e90*/  FFMA R55, R73.reuse, R128, R55 ;  /* 0x0000008049377223 */ /* 0x040fe20000000037 */
[----:B------:R-:W-:Y:S01]  /*8ea0*/  HADD2.F32 R131, -RZ, R151.H1_H1 ;  /* 0x30000097ff837230 */ /* 0x000fe20000004100 */
[----:B------:R1:W-:Y:S01]  /*8eb0*/  STS.128 [R190+0x6010], R4 ;  /* 0x00601004be007388 */ /* 0x0003e20000000c00 */
[----:B------:R-:W-:Y:S01]  /*8ec0*/  F2FP.SATFINITE.E4M3.F32.PACK_AB_MERGE_C R35, R36, R35, RZ ;  /* 0x000000232423723e */ /* 0x000fe200048070ff */
[C---:B------:R-:W-:Y:S01]  /*8ed0*/  FFMA R56, R73.reuse, R129, R56 ;  /* 0x0000008149387223 */ /* 0x040fe20000000038 */
[----:B------:R-:W-:Y:S01]  /*8ee0*/  F2FP.SATFINITE.E4M3.F32.PACK_AB_MERGE_C R39, R40, R39, RZ ;  /* 0x000000272827723e */ /* 0x000fe200048070ff */
[C---:B------:R-:W-:Y:S01]  /*8ef0*/  FFMA R57, R73.reuse, R72, R57 ;  /* 0x0000004849397223 */ /* 0x040fe20000000039 */
[----:B------:R-:W-:Y:S01]  /*8f00*/  F2FP.SATFINITE.E4M3.F32.PACK_AB_MERGE_C R43, R44, R43, RZ ;  /* 0x0000002b2c2b723e */ /* 0x000fe200048070ff */
[C---:B------:R-:W-:Y:S01]  /*8f10*/  FFMA R58, R73.reuse, R75, R58 ;  /* 0x0000004b493a7223 */ /* 0x040fe2000000003a */
[C---:B------:R-:W-:Y:S01]  /*8f20*/  FFMA R59, R73.reuse, R74, R59 ;  /* 0x0000004a493b7223 */ /* 0x040fe2000000003b */
[----:B------:R-:W-:Y:S01]  /*8f30*/  F2FP.SATFINITE.E4M3.F32.PACK_AB_MERGE_C R33, R34, R33, R35 ;  /* 0x000000212221723e */ /* 0x000fe20004807023 */
        /* <DEDUP_REMOVED lines=11> */
[----:B------:R-:W-:Y:S05]  /*8ff0*/  F2FP.SATFINITE.E4M3.F32.PACK_AB_MERGE_C R51, R58, R57, R59 ;  /* 0x000000393a33723e */ /* 0x000fea000480703b */
        /* <DEDUP_REMOVED lines=13> */
[----:B------:R-:W-:Y:S01]  /*90d0*/  R2UR UR12, R186 ;  /* 0x00000000ba0c72ca */ /* 0x000fe200000e0000 */
[----:B------:R-:W-:Y:S01]  /*90e0*/  UIADD3 UR8, UPT, UPT, UR49, 0x6200, URZ ;  /* 0x0000620031087890 */ /* 0x000fe2000fffe0ff */
[----:B------:R-:W-:Y:S01]  /*90f0*/  R2UR UR13, R187 ;  /* 0x00000000bb0d72ca */ /* 0x000fe200000e0000 */
[----:B--2---:R-:W-:Y:S04]  /*9100*/  UIADD3 UR4, UP0, UPT, UR6, 0x780, URZ ;  /* 0x0000078006047890 */ /* 0x004fe8000ff1e0ff */
[----:B------:R-:W-:Y:S09]  /*9110*/  UIADD3.X UR5, UPT, UPT, URZ, UR7, URZ, UP0, !UPT ;  /* 0x00000007ff057290 */ /* 0x000ff200087fe4ff */
[----:B------:R2:W-:Y:S01]  /*9120*/  UTMASTG.5D.IM2COL [UR8], [UR4] ;  /* 0x00000008040073b5 */ /* 0x0005e20008060000 */
[----:B------:R0:W-:Y:S01]  /*9130*/  UTMACMDFLUSH ;  /* 0x00000000000079b7 */ /* 0x0001e20000000000 */
[----:B--2---:R-:W-:Y:S04]  /*9140*/  DEPBAR.LE SB0, 0x1 ;  /* 0x000080400000791a */ /* 0x004fe80000000000 */
.L_x_105:
[----:B------:R-:W-:Y:S05]  /*9150*/  BSYNC.RECONVERGENT B0 ;  /* 0x0000000000007941 */ /* 0x000fea0003800200 */
.L_x_104:
[----:B------:R-:W-:Y:S01]  /*9160*/  R2UR UR5, R135 ;  /* 0x00000000870572ca */ /* 0x000fe200000e0000 */
[----:B------:R-:W-:Y:S01]  /*9170*/  BAR.SYNC.DEFER_BLOCKING 0x1, 0x80 ;  /* 0x0042000000007b1d */ /* 0x000fe20000010000 */
[----:B------:R-:W-:Y:S01]  /*9180*/  R2UR UR4, R160 ;  /* 0x00000000a00472ca */ /* 0x000fe200000e0000 */
[----:B------:R-:W-:Y:S01]  /*9190*/  UISETP.NE.AND UP0, UPT, UR52, URZ, UPT ;  /* 0x000000ff3400728c */ /* 0x000fe2000bf05270 */
[C---:B------:R-:W-:Y:S02]  /*91a0*/  ISETP.NE.AND P0, PT, R68.reuse, 0x2, PT ;  /* 0x000000024400780c */ /* 0x040fe40003f05270 */
[----:B------:R-:W-:Y:S02]  /*91b0*/  LOP3.LUT R163, R163, 0x1, RZ, 0x3c, !PT ;  /* 0x00000001a3a37812 */ /* 0x000fe400078e3cff */
[----:B------:R-:W-:Y:S02]  /*91c0*/  SEL R3, RZ, 0x1, P0 ;  /* 0x00000001ff037807 */ /* 0x000fe40000000000 */
[----:B------:R-:W-:Y:S02]  /*91d0*/  SEL R68, R68, RZ, P0 ;  /* 0x000000ff44447207 */ /* 0x000fe40000000000 */
[----:B------:R-:W-:Y:S01]  /*91e0*/  LOP3.LUT R164, R164, R3, RZ, 0x3c, !PT ;  /* 0x00000003a4a47212 */ /* 0x000fe200078e3cff */
[----:B------:R-:W-:Y:S02]  /*91f0*/  UIADD3 UR24, UPT, UPT, UR36, UR5, URZ ;  /* 0x0000000524187290 */ /* 0x000fe4000fffe0ff */
[----:B------:R-:W-:Y:S01]  /*9200*/  UIADD3 UR50, UPT, UPT, UR37, UR4, URZ ;  /* 0x0000000425327290 */ /* 0x000fe2000fffe0ff */
[----:B------:R-:W-:Y:S01]  /*9210*/  UMOV UR51, UR61 ;  /* 0x0000003d00337c82 */ /* 0x000fe20008000000 */
[----:B------:R-:W-:Y:S10]  /*9220*/  BRA.U UP0, `(.L_x_106) ;  /* 0xffffffc100c87547 */ /* 0x000ff4000b83ffff */
[----:B------:R-:W-:Y:S05]  /*9230*/  EXIT ;  /* 0x000000000000794d */ /* 0x000fea0003800000 */
.L_x_20:
[----:B------:R-:W-:Y:S07]  /*9240*/  MOV R0, UR9 ;  /* 0x0000000900007c02 */ /* 0x000fee0008000f00 */
.L_x_107:
[----:B--2---:R2:W3:Y:S02]  /*9250*/  SYNCS.PHASECHK.TRANS64.TRYWAIT P0, [R0+URZ+0x60], R5 ;  /* 0x00006005000075a7 */ /* 0x0044e400080011ff */
[----:B---3--:R-:W-:Y:S05]  /*9260*/  @!P0 NANOSLEEP.SYNCS 0x989680 ;  /* 0x009896800000895d */ /* 0x008fea0003900000 */
[----:B------:R-:W3:Y:S02]  /*9270*/  @!P0 SYNCS.PHASECHK.TRANS64 P0, [R0+URZ+0x60], R5 ;  /* 0x00006005000085a7 */ /* 0x000ee400080010ff */
[----:B---3--:R-:W-:Y:S05]  /*9280*/  @!P0 BRA `(.L_x_107) ;  /* 0xfffffffc00f08947 */ /* 0x008fea000383ffff */
[----:B------:R-:W-:Y:S05]  /*9290*/  BRA `(.L_x_19) ;  /* 0xffffff8400b07947 */ /* 0x000fea000383ffff */
.L_x_26:
[----:B------:R-:W-:Y:S07]  /*92a0*/  MOV R0, UR9 ;  /* 0x0000000900007c02 */ /* 0x000fee0008000f00 */
.L_x_108:
[----:B--2---:R2:W4:Y:S02]  /*92b0*/  SYNCS.PHASECHK.TRANS64.TRYWAIT P0, [R0+URZ+0x60], R5 ;  /* 0x00006005000075a7 */ /* 0x00452400080011ff */
[----:B----4-:R-:W-:Y:S05]  /*92c0*/  @!P0 NANOSLEEP.SYNCS 0x989680 ;  /* 0x009896800000895d */ /* 0x010fea0003900000 */
[----:B------:R-:W4:Y:S02]  /*92d0*/  @!P0 SYNCS.PHASECHK.TRANS64 P0, [R0+URZ+0x60], R5 ;  /* 0x00006005000085a7 */ /* 0x000f2400080010ff */
[----:B----4-:R-:W-:Y:S05]  /*92e0*/  @!P0 BRA `(.L_x_108) ;  /* 0xfffffffc00f08947 */ /* 0x010fea000383ffff */
[----:B------:R-:W-:Y:S05]  /*92f0*/  BRA `(.L_x_25) ;  /* 0xffffff8c003c7947 */ /* 0x000fea000383ffff */
.L_x_30:
[----:B------:R-:W-:-:S07]  /*9300*/  MOV R0, UR36 ;  /* 0x0000002400007c02 */ /* 0x000fce0008000f00 */
.L_x_109:
[----:B-1----:R1:W2:Y:S02]  /*9310*/  SYNCS.PHASECHK.TRANS64.TRYWAIT P0, [R0+URZ+0xf0], R3 ;  /* 0x0000f003000075a7 */ /* 0x0022a400080011ff */
[----:B--2---:R-:W-:Y:S05]  /*9320*/  @!P0 NANOSLEEP.SYNCS 0x989680 ;  /* 0x009896800000895d */ /* 0x004fea0003900000 */
[----:B------:R-:W2:Y:S02]  /*9330*/  @!P0 SYNCS.PHASECHK.TRANS64 P0, [R0+URZ+0xf0], R3 ;  /* 0x0000f003000085a7 */ /* 0x000ea400080010ff */
[----:B--2---:R-:W-:Y:S05]  /*9340*/  @!P0 BRA `(.L_x_109) ;  /* 0xfffffffc00f08947 */ /* 0x004fea000383ffff */
[----:B------:R-:W-:Y:S05]  /*9350*/  BRA `(.L_x_110) ;  /* 0xffffff9000087947 */ /* 0x000fea000383ffff */
.L_x_34:
[----:B------:R-:W-:-:S07]  /*9360*/  MOV R0, UR4 ;  /* 0x0000000400007c02 */ /* 0x000fce0008000f00 */
.L_x_111:
[----:B-1----:R1:W2:Y:S02]  /*9370*/  SYNCS.PHASECHK.TRANS64.TRYWAIT P0, [R0+URZ], R3 ;  /* 0x00000003000075a7 */ /* 0x0022a400080011ff */
[----:B--2---:R-:W-:Y:S05]  /*9380*/  @!P0 NANOSLEEP.SYNCS 0x989680 ;  /* 0x009896800000895d */ /* 0x004fea0003900000 */
[----:B------:R-:W2:Y:S02]  /*9390*/  @!P0 SYNCS.PHASECHK.TRANS64 P0, [R0+URZ], R3 ;  /* 0x00000003000085a7 */ /* 0x000ea400080010ff */
[----:B--2---:R-:W-:Y:S05]  /*93a0*/  @!P0 BRA `(.L_x_111) ;  /* 0xfffffffc00f08947 */ /* 0x004fea000383ffff */
[----:B------:R-:W-:Y:S05]  /*93b0*/  BRA `(.L_x_112) ;  /* 0xffffff9400a07947 */ /* 0x000fea000383ffff */
.L_x_35:
[----:B------:R-:W-:-:S07]  /*93c0*/  MOV R0, UR5 ;  /* 0x0000000500007c02 */ /* 0x000fce0008000f00 */
.L_x_113:
[----:B-1----:R1:W2:Y:S02]  /*93d0*/  SYNCS.PHASECHK.TRANS64.TRYWAIT P0, [R0+URZ], R3 ;  /* 0x00000003000075a7 */ /* 0x0022a400080011ff */
[----:B--2---:R-:W-:Y:S05]  /*93e0*/  @!P0 NANOSLEEP.SYNCS 0x989680 ;  /* 0x009896800000895d */ /* 0x004fea0003900000 */
[----:B------:R-:W2:Y:S02]  /*93f0*/  @!P0 SYNCS.PHASECHK.TRANS64 P0, [R0+URZ], R3 ;  /* 0x00000003000085a7 */ /* 0x000ea400080010ff */
[----:B--2---:R-:W-:Y:S05]  /*9400*/  @!P0 BRA `(.L_x_113) ;  /* 0xfffffffc00f08947 */ /* 0x004fea000383ffff */
[----:B------:R-:W-:Y:S05]  /*9410*/  BRA `(.L_x_114) ;  /* 0xffffff9400b07947 */ /* 0x000fea000383ffff */
.L_x_36:
[----:B------:R-:W-:-:S07]  /*9420*/  MOV R0, UR5 ;  /* 0x0000000500007c02 */ /* 0x000fce0008000f00 */
.L_x_115:
[----:B-1----:R1:W2:Y:S02]  /*9430*/  SYNCS.PHASECHK.TRANS64.TRYWAIT P0, [R0+URZ], R3 ;  /* 0x00000003000075a7 */ /* 0x0022a400080011ff */
[----:B--2---:R-:W-:Y:S05]  /*9440*/  @!P0 NANOSLEEP.SYNCS 0x989680 ;  /* 0x009896800000895d */ /* 0x004fea0003900000 */
[----:B------:R-:W2:Y:S02]  /*9450*/  @!P0 SYNCS.PHASECHK.TRANS64 P0, [R0+URZ], R3 ;  /* 0x00000003000085a7 */ /* 0x000ea400080010ff */
[----:B--2---:R-:W-:Y:S05]  /*9460*/  @!P0 BRA `(.L_x_115) ;  /* 0xfffffffc00f08947 */ /* 0x004fea000383ffff */
[----:B------:R-:W-:Y:S05]  /*9470*/  BRA `(.L_x_116) ;  /* 0xffffff9400c07947 */ /* 0x000fea000383ffff */
.L_x_37:
[----:B------:R-:W-:-:S07]  /*9480*/  MOV R0, UR5 ;  /* 0x0000000500007c02 */ /* 0x000fce0008000f00 */
.L_x_117:
[----:B-1----:R1:W2:Y:S02]  /*9490*/  SYNCS.PHASECHK.TRANS64.TRYWAIT P0, [R0+URZ], R3 ;  /* 0x00000003000075a7 */ /* 0x0022a400080011ff */
[----:B--2---:R-:W-:Y:S05]  /*94a0*/  @!P0 NANOSLEEP.SYNCS 0x989680 ;  /* 0x009896800000895d */ /* 0x004fea0003900000 */
[----:B------:R-:W2:Y:S02]  /*94b0*/  @!P0 SYNCS.PHASECHK.TRANS64 P0, [R0+URZ], R3 ;  /* 0x00000003000085a7 */ /* 0x000ea400080010ff */
[----:B--2---:R-:W-:Y:S05]  /*94c0*/  @!P0 BRA `(.L_x_117) ;  /* 0xfffffffc00f08947 */ /* 0x004fea000383ffff */
[----:B------:R-:W-:Y:S05]  /*94d0*/  BRA `(.L_x_118) ;  /* 0xffffff9400d07947 */ /* 0x000fea000383ffff */
.L_x_38:
[----:B------:R-:W-:-:S07]  /*94e0*/  MOV R0, UR5 ;  /* 0x0000000500007c02 */ /* 0x000fce0008000f00 */
.L_x_119:
[----:B-1----:R1:W2:Y:S02]  /*94f0*/  SYNCS.PHASECHK.TRANS64.TRYWAIT P0, [R0+URZ], R3 ;  /* 0x00000003000075a7 */ /* 0x0022a400080011ff */
[----:B--2---:R-:W-:Y:S05]  /*9500*/  @!P0 NANOSLEEP.SYNCS 0x989680 ;  /* 0x009896800000895d */ /* 0x004fea0003900000 */
[----:B------:R-:W2:Y:S02]  /*9510*/  @!P0 SYNCS.PHASECHK.TRANS64 P0, [R0+URZ], R3 ;  /* 0x00000003000085a7 */ /* 0x000ea400080010ff */
[----:B--2---:R-:W-:Y:S05]  /*9520*/  @!P0 BRA `(.L_x_119) ;  /* 0xfffffffc00f08947 */ /* 0x004fea000383ffff */
[----:B------:R-:W-:Y:S05]  /*9530*/  BRA `(.L_x_120) ;  /* 0xffffff9400e07947 */ /* 0x000fea000383ffff */
.L_x_39:
[----:B------:R-:W-:-:S07]  /*9540*/  MOV R0, UR5 ;  /* 0x0000000500007c02 */ /* 0x000fce0008000f00 */
.L_x_121:
[----:B-1----:R1:W2:Y:S02]  /*9550*/  SYNCS.PHASECHK.TRANS64.TRYWAIT P0, [R0+URZ], R3 ;  /* 0x00000003000075a7 */ /* 0x0022a400080011ff */
[----:B--2---:R-:W-:Y:S05]  /*9560*/  @!P0 NANOSLEEP.SYNCS 0x989680 ;  /* 0x009896800000895d */ /* 0x004fea0003900000 */
[----:B------:R-:W2:Y:S02]  /*9570*/  @!P0 SYNCS.PHASECHK.TRANS64 P0, [R0+URZ], R3 ;  /* 0x00000003000085a7 */ /* 0x000ea400080010ff */
[----:B--2---:R-:W-:Y:S05]  /*9580*/  @!P0 BRA `(.L_x_121) ;  /* 0xfffffffc00f08947 */ /* 0x004fea000383ffff */
[----:B------:R-:W-:Y:S05]  /*9590*/  BRA `(.L_x_122) ;  /* 0xffffff9400f07947 */ /* 0x000fea000383ffff */
.L_x_40:
[----:B------:R-:W-:-:S07]  /*95a0*/  MOV R0, UR5 ;  /* 0x0000000500007c02 */ /* 0x000fce0008000f00 */
.L_x_123:
[----:B-1----:R1:W2:Y:S02]  /*95b0*/  SYNCS.PHASECHK.TRANS64.TRYWAIT P0, [R0+URZ], R3 ;  /* 0x00000003000075a7 */ /* 0x0022a400080011ff */
[----:B--2---:R-:W-:Y:S05]  /*95c0*/  @!P0 NANOSLEEP.SYNCS 0x989680 ;  /* 0x009896800000895d */ /* 0x004fea0003900000 */
[----:B------:R-:W2:Y:S02]  /*95d0*/  @!P0 SYNCS.PHASECHK.TRANS64 P0, [R0+URZ], R3 ;  /* 0x00000003000085a7 */ /* 0x000ea400080010ff */
[----:B--2---:R-:W-:Y:S05]  /*95e0*/  @!P0 BRA `(.L_x_123) ;  /* 0xfffffffc00f08947 */ /* 0x004fea000383ffff */
[----:B------:R-:W-:Y:S05]  /*95f0*/  BRA `(.L_x_124) ;  /* 0xffffff9800007947 */ /* 0x000fea000383ffff */
.L_x_41:
[----:B------:R-:W-:-:S07]  /*9600*/  MOV R0, UR5 ;  /* 0x0000000500007c02 */ /* 0x000fce0008000f00 */
.L_x_125:
[----:B-1----:R1:W2:Y:S02]  /*9610*/  SYNCS.PHASECHK.TRANS64.TRYWAIT P0, [R0+URZ], R3 ;  /* 0x00000003000075a7 */ /* 0x0022a400080011ff */
[----:B--2---:R-:W-:Y:S05]  /*9620*/  @!P0 NANOSLEEP.SYNCS 0x989680 ;  /* 0x009896800000895d */ /* 0x004fea0003900000 */
[----:B------:R-:W2:Y:S02]  /*9630*/  @!P0 SYNCS.PHASECHK.TRANS64 P0, [R0+URZ], R3 ;  /* 0x00000003000085a7 */ /* 0x000ea400080010ff */
[----:B--2---:R-:W-:Y:S05]  /*9640*/  @!P0 BRA `(.L_x_125) ;  /* 0xfffffffc00f08947 */ /* 0x004fea000383ffff */
[----:B------:R-:W-:Y:S05]  /*9650*/  BRA `(.L_x_126) ;  /* 0xffffff9800107947 */ /* 0x000fea000383ffff */
.L_x_42:
[----:B------:R-:W-:-:S07]  /*9660*/  MOV R0, UR5 ;  /* 0x0000000500007c02 */ /* 0x000fce0008000f00 */
.L_x_127:
[----:B-1----:R1:W2:Y:S02]  /*9670*/  SYNCS.PHASECHK.TRANS64.TRYWAIT P0, [R0+URZ], R3 ;  /* 0x00000003000075a7 */ /* 0x0022a400080011ff */
[----:B--2---:R-:W-:Y:S05]  /*9680*/  @!P0 NANOSLEEP.SYNCS 0x989680 ;  /* 0x009896800000895d */ /* 0x004fea0003900000 */
[----:B------:R-:W2:Y:S02]  /*9690*/  @!P0 SYNCS.PHASECHK.TRANS64 P0, [R0+URZ], R3 ;  /* 0x00000003000085a7 */ /* 0x000ea400080010ff */
[----:B--2---:R-:W-:Y:S05]  /*96a0*/  @!P0 BRA `(.L_x_127) ;  /* 0xfffffffc00f08947 */ /* 0x004fea000383ffff */
[----:B------:R-:W-:Y:S05]  /*96b0*/  BRA `(.L_x_128) ;  /* 0xffffff9800207947 */ /* 0x000fea000383ffff */
.L_x_43:
[----:B------:R-:W-:-:S07]  /*96c0*/  MOV R0, UR5 ;  /* 0x0000000500007c02 */ /* 0x000fce0008000f00 */
.L_x_129:
[----:B-1----:R1:W2:Y:S02]  /*96d0*/  SYNCS.PHASECHK.TRANS64.TRYWAIT P0, [R0+URZ], R3 ;  /* 0x00000003000075a7 */ /* 0x0022a400080011ff */
[----:B--2---:R-:W-:Y:S05]  /*96e0*/  @!P0 NANOSLEEP.SYNCS 0x989680 ;  /* 0x009896800000895d */ /* 0x004fea0003900000 */
[----:B------:R-:W2:Y:S02]  /*96f0*/  @!P0 SYNCS.PHASECHK.TRANS64 P0, [R0+URZ], R3 ;  /* 0x00000003000085a7 */ /* 0x000ea400080010ff */
[----:B--2---:R-:W-:Y:S05]  /*9700*/  @!P0 BRA `(.L_x_129) ;  /* 0xfffffffc00f08947 */ /* 0x004fea000383ffff */
[----:B------:R-:W-:Y:S05]  /*9710*/  BRA `(.L_x_130) ;  /* 0xffffff9800307947 */ /* 0x000fea000383ffff */
.L_x_44:
[----:B------:R-:W-:-:S07]  /*9720*/  MOV R0, UR5 ;  /* 0x0000000500007c02 */ /* 0x000fce0008000f00 */
.L_x_131:
[----:B-1----:R1:W2:Y:S02]  /*9730*/  SYNCS.PHASECHK.TRANS64.TRYWAIT P0, [R0+URZ], R3 ;  /* 0x00000003000075a7 */ /* 0x0022a400080011ff */
[----:B--2---:R-:W-:Y:S05]  /*9740*/  @!P0 NANOSLEEP.SYNCS 0x989680 ;  /* 0x009896800000895d */ /* 0x004fea0003900000 */
[----:B------:R-:W2:Y:S02]  /*9750*/  @!P0 SYNCS.PHASECHK.TRANS64 P0, [R0+URZ], R3 ;  /* 0x00000003000085a7 */ /* 0x000ea400080010ff */
[----:B--2---:R-:W-:Y:S05]  /*9760*/  @!P0 BRA `(.L_x_131) ;  /* 0xfffffffc00f08947 */ /* 0x004fea000383ffff */
[----:B------:R-:W-:Y:S05]  /*9770*/  BRA `(.L_x_132) ;  /* 0xffffff9800407947 */ /* 0x000fea000383ffff */
.L_x_47:
[----:B------:R-:W-:-:S07]  /*9780*/  MOV R4, UR4 ;  /* 0x0000000400047c02 */ /* 0x000fce0008000f00 */
.L_x_133:
[----:B--2---:R2:W3:Y:S02]  /*9790*/  SYNCS.PHASECHK.TRANS64.TRYWAIT P1, [R4+URZ+0xf8], R7 ;  /* 0x0000f807040075a7 */ /* 0x0044e400080211ff */
[----:B---3--:R-:W-:Y:S05]  /*97a0*/  @!P1 NANOSLEEP.SYNCS 0x989680 ;  /* 0x009896800000995d */ /* 0x008fea0003900000 */
[----:B------:R-:W3:Y:S02]  /*97b0*/  @!P1 SYNCS.PHASECHK.TRANS64 P1, [R4+URZ+0xf8], R7 ;  /* 0x0000f807040095a7 */ /* 0x000ee400080210ff */
[----:B---3--:R-:W-:Y:S05]  /*97c0*/  @!P1 BRA `(.L_x_133) ;  /* 0xfffffffc00f09947 */ /* 0x008fea000383ffff */
[----:B------:R-:W-:Y:S05]  /*97d0*/  BRA `(.L_x_134) ;  /* 0xffffff9800b07947 */ /* 0x000fea000383ffff */
.L_x_48:
[----:B--2---:R-:W-:-:S07]  /*97e0*/  MOV R4, UR4 ;  /* 0x0000000400047c02 */ /* 0x004fce0008000f00 */
.L_x_135:
[----:B--2---:R2:W3:Y:S02]  /*97f0*/  SYNCS.PHASECHK.TRANS64.TRYWAIT P1, [R4+URZ+0xf0], R5 ;  /* 0x0000f005040075a7 */ /* 0x0044e400080211ff */
[----:B---3--:R-:W-:Y:S05]  /*9800*/  @!P1 NANOSLEEP.SYNCS 0x989680 ;  /* 0x009896800000995d */ /* 0x008fea0003900000 */
[----:B------:R-:W3:Y:S02]  /*9810*/  @!P1 SYNCS.PHASECHK.TRANS64 P1, [R4+URZ+0xf0], R5 ;  /* 0x0000f005040095a7 */ /* 0x000ee400080210ff */
[----:B---3--:R-:W-:Y:S05]  /*9820*/  @!P1 BRA `(.L_x_135) ;  /* 0xfffffffc00f09947 */ /* 0x008fea000383ffff */
[----:B------:R-:W-:Y:S05]  /*9830*/  BRA `(.L_x_136) ;  /* 0xffffff9800b87947 */ /* 0x000fea000383ffff */
.L_x_56:
[----:B------:R-:W-:-:S07]  /*9840*/  MOV R0, UR18 ;  /* 0x0000001200007c02 */ /* 0x000fce0008000f00 */
.L_x_137:
[----:B-1----:R1:W2:Y:S02]  /*9850*/  SYNCS.PHASECHK.TRANS64.TRYWAIT P0, [R0+URZ+0xf0], R5 ;  /* 0x0000f005000075a7 */ /* 0x0022a400080011ff */
[----:B--2---:R-:W-:Y:S05]  /*9860*/  @!P0 NANOSLEEP.SYNCS 0x989680 ;  /* 0x009896800000895d */ /* 0x004fea0003900000 */
[----:B------:R-:W2:Y:S02]  /*9870*/  @!P0 SYNCS.PHASECHK.TRANS64 P0, [R0+URZ+0xf0], R5 ;  /* 0x0000f005000085a7 */ /* 0x000ea400080010ff */
[----:B--2---:R-:W-:Y:S05]  /*9880*/  @!P0 BRA `(.L_x_137) ;  /* 0xfffffffc00f08947 */ /* 0x004fea000383ffff */
[----:B------:R-:W-:Y:S05]  /*9890*/  BRA `(.L_x_138) ;  /* 0xffffffa000347947 */ /* 0x000fea000383ffff */
.L_x_57:
[----:B------:R-:W-:-:S07]  /*98a0*/  MOV R5, UR22 ;  /* 0x0000001600057c02 */ /* 0x000fce0008000f00 */
.L_x_139:
[----:B-1----:R1:W2:Y:S02]  /*98b0*/  SYNCS.PHASECHK.TRANS64.TRYWAIT P0, [R5+URZ+0x110], R0 ;  /* 0x00011000050075a7 */ /* 0x0022a400080011ff */
[----:B--2---:R-:W-:Y:S05]  /*98c0*/  @!P0 NANOSLEEP.SYNCS 0x989680 ;  /* 0x009896800000895d */ /* 0x004fea0003900000 */
[----:B------:R-:W2:Y:S02]  /*98d0*/  @!P0 SYNCS.PHASECHK.TRANS64 P0, [R5+URZ+0x110], R0 ;  /* 0x00011000050085a7 */ /* 0x000ea400080010ff */
[----:B--2---:R-:W-:Y:S05]  /*98e0*/  @!P0 BRA `(.L_x_139) ;  /* 0xfffffffc00f08947 */ /* 0x004fea000383ffff */
[----:B------:R-:W-:Y:S05]  /*98f0*/  BRA `(.L_x_140) ;  /* 0xffffffa000507947 */ /* 0x000fea000383ffff */
.L_x_60:
[----:B-1----:R-:W-:Y:S07]  /*9900*/  MOV R0, UR16 ;  /* 0x0000001000007c02 */ /* 0x002fee0008000f00 */
.L_x_141:
[----:B-1----:R1:W2:Y:S02]  /*9910*/  SYNCS.PHASECHK.TRANS64.TRYWAIT P0, [R0+URZ], R5 ;  /* 0x00000005000075a7 */ /* 0x0022a400080011ff */
[----:B--2---:R-:W-:Y:S05]  /*9920*/  @!P0 NANOSLEEP.SYNCS 0x989680 ;  /* 0x009896800000895d */ /* 0x004fea0003900000 */
[----:B------:R-:W2:Y:S02]  /*9930*/  @!P0 SYNCS.PHASECHK.TRANS64 P0, [R0+URZ], R5 ;  /* 0x00000005000085a7 */ /* 0x000ea400080010ff */
[----:B--2---:R-:W-:Y:S05]  /*9940*/  @!P0 BRA `(.L_x_141) ;  /* 0xfffffffc00f08947 */ /* 0x004fea000383ffff */
[----:B------:R-:W-:Y:S05]  /*9950*/  BRA `(.L_x_59) ;  /* 0xffffffa000747947 */ /* 0x000fea000383ffff */
.L_x_63:
[----:B------:R-:W-:-:S07]  /*9960*/  MOV R0, UR4 ;  /* 0x0000000400007c02 */ /* 0x000fce0008000f00 */
.L_x_142:
[----:B-1----:R1:W3:Y:S02]  /*9970*/  SYNCS.PHASECHK.TRANS64.TRYWAIT P0, [R0+URZ], R3 ;  /* 0x00000003000075a7 */ /* 0x0022e400080011ff */
[----:B---3--:R-:W-:Y:S05]  /*9980*/  @!P0 NANOSLEEP.SYNCS 0x989680 ;  /* 0x009896800000895d */ /* 0x008fea0003900000 */
[----:B------:R-:W3:Y:S02]  /*9990*/  @!P0 SYNCS.PHASECHK.TRANS64 P0, [R0+URZ], R3 ;  /* 0x00000003000085a7 */ /* 0x000ee400080010ff */
[----:B---3--:R-:W-:Y:S05]  /*99a0*/  @!P0 BRA `(.L_x_142) ;  /* 0xfffffffc00f08947 */ /* 0x008fea000383ffff */
[----:B------:R-:W-:Y:S05]  /*99b0*/  BRA `(.L_x_143) ;  /* 0xffffffa400407947 */ /* 0x000fea000383ffff */
.L_x_64:
[----:B------:R-:W-:-:S07]  /*99c0*/  MOV R0, UR4 ;  /* 0x0000000400007c02 */ /* 0x000fce0008000f00 */
.L_x_144:
[----:B-1----:R1:W2:Y:S02]  /*99d0*/  SYNCS.PHASECHK.TRANS64.TRYWAIT P0, [R0+URZ], R3 ;  /* 0x00000003000075a7 */ /* 0x0022a400080011ff */
[----:B--2---:R-:W-:Y:S05]  /*99e0*/  @!P0 NANOSLEEP.SYNCS 0x989680 ;  /* 0x009896800000895d */ /* 0x004fea0003900000 */
[----:B------:R-:W2:Y:S02]  /*99f0*/  @!P0 SYNCS.PHASECHK.TRANS64 P0, [R0+URZ], R3 ;  /* 0x00000003000085a7 */ /* 0x000ea400080010ff */
[----:B--2---:R-:W-:Y:S05]  /*9a00*/  @!P0 BRA `(.L_x_144) ;  /* 0xfffffffc00f08947 */ /* 0x004fea000383ffff */
[----:B------:R-:W-:Y:S05]  /*9a10*/  BRA `(.L_x_145) ;  /* 0xffffffa4004c7947 */ /* 0x000fea000383ffff */
.L_x_69:
[----:B------:R-:W-:Y:S07]  /*9a20*/  MOV R0, UR22 ;  /* 0x0000001600007c02 */ /* 0x000fee0008000f00 */
.L_x_146:
[----:B-1----:R1:W3:Y:S02]  /*9a30*/  SYNCS.PHASECHK.TRANS64.TRYWAIT P0, [R0+URZ+0xf0], R5 ;  /* 0x0000f005000075a7 */ /* 0x0022e400080011ff */
[----:B---3--:R-:W-:Y:S05]  /*9a40*/  @!P0 NANOSLEEP.SYNCS 0x989680 ;  /* 0x009896800000895d */ /* 0x008fea0003900000 */
[----:B------:R-:W3:Y:S02]  /*9a50*/  @!P0 SYNCS.PHASECHK.TRANS64 P0, [R0+URZ+0xf0], R5 ;  /* 0x0000f005000085a7 */ /* 0x000ee400080010ff */
[----:B---3--:R-:W-:Y:S05]  /*9a60*/  @!P0 BRA `(.L_x_146) ;  /* 0xfffffffc00f08947 */ /* 0x008fea000383ffff */
[----:B------:R-:W-:Y:S05]  /*9a70*/  BRA `(.L_x_147) ;  /* 0xffffffa800987947 */ /* 0x000fea000383ffff */
.L_x_72:
[----:B------:R-:W-:Y:S07]  /*9a80*/  MOV R0, UR22 ;  /* 0x0000001600007c02 */ /* 0x000fee0008000f00 */
.L_x_148:
[----:B-1----:R1:W3:Y:S02]  /*9a90*/  SYNCS.PHASECHK.TRANS64.TRYWAIT P2, [R0+URZ+0xe8], R11 ;  /* 0x0000e80b000075a7 */ /* 0x0022e400080411ff */
[----:B---3--:R-:W-:Y:S05]  /*9aa0*/  @!P2 NANOSLEEP.SYNCS 0x989680 ;  /* 0x009896800000a95d */ /* 0x008fea0003900000 */
[----:B------:R-:W3:Y:S02]  /*9ab0*/  @!P2 SYNCS.PHASECHK.TRANS64 P2, [R0+URZ+0xe8], R11 ;  /* 0x0000e80b0000a5a7 */ /* 0x000ee400080410ff */
[----:B---3--:R-:W-:Y:S05]  /*9ac0*/  @!P2 BRA `(.L_x_148) ;  /* 0xfffffffc00f0a947 */ /* 0x008fea000383ffff */
[----:B------:R-:W-:Y:S05]  /*9ad0*/  BRA `(.L_x_71) ;  /* 0xffffffac00fc7947 */ /* 0x000fea000383ffff */
.L_x_75:
[----:B------:R-:W-:Y:S07]  /*9ae0*/  MOV R2, UR22 ;  /* 0x0000001600027c02 */ /* 0x000fee0008000f00 */
.L_x_149:
[----:B-1----:R1:W3:Y:S02]  /*9af0*/  SYNCS.PHASECHK.TRANS64.TRYWAIT P1, [R2+URZ+0xd0], R9 ;  /* 0x0000d009020075a7 */ /* 0x0022e400080211ff */
[----:B---3--:R-:W-:Y:S05]  /*9b00*/  @!P1 NANOSLEEP.SYNCS 0x989680 ;  /* 0x009896800000995d */ /* 0x008fea0003900000 */
[----:B------:R-:W3:Y:S02]  /*9b10*/  @!P1 SYNCS.PHASECHK.TRANS64 P1, [R2+URZ+0xd0], R9 ;  /* 0x0000d009020095a7 */ /* 0x000ee400080210ff */
[----:B---3--:R-:W-:Y:S05]  /*9b20*/  @!P1 BRA `(.L_x_149) ;  /* 0xfffffffc00f09947 */ /* 0x008fea000383ffff */
[----:B------:R-:W-:Y:S05]  /*9b30*/  BRA `(.L_x_150) ;  /* 0xffffffb000b07947 */ /* 0x000fea000383ffff */
.L_x_76:
[----:B------:R-:W-:Y:S07]  /*9b40*/  MOV R0, UR22 ;  /* 0x0000001600007c02 */ /* 0x000fee0008000f00 */
.L_x_151:
[----:B-1----:R1:W3:Y:S02]  /*9b50*/  SYNCS.PHASECHK.TRANS64.TRYWAIT P0, [R0+URZ+0xd8], R9 ;  /* 0x0000d809000075a7 */ /* 0x0022e400080011ff */
[----:B---3--:R-:W-:Y:S05]  /*9b60*/  @!P0 NANOSLEEP.SYNCS 0x989680 ;  /* 0x009896800000895d */ /* 0x008fea0003900000 */
[----:B------:R-:W3:Y:S02]  /*9b70*/  @!P0 SYNCS.PHASECHK.TRANS64 P0, [R0+URZ+0xd8], R9 ;  /* 0x0000d809000085a7 */ /* 0x000ee400080010ff */
[----:B---3--:R-:W-:Y:S05]  /*9b80*/  @!P0 BRA `(.L_x_151) ;  /* 0xfffffffc00f08947 */ /* 0x008fea000383ffff */
[----:B------:R-:W-:Y:S05]  /*9b90*/  BRA `(.L_x_152) ;  /* 0xffffffb000f87947 */ /* 0x000fea000383ffff */
.L_x_78:
[----:B------:R-:W-:-:S07]  /*9ba0*/  MOV R0, UR22 ;  /* 0x0000001600007c02 */ /* 0x000fce0008000f00 */
.L_x_153:
[----:B-1----:R1:W3:Y:S02]  /*9bb0*/  SYNCS.PHASECHK.TRANS64.TRYWAIT P0, [R0+URZ+0xd0], R3 ;  /* 0x0000d003000075a7 */ /* 0x0022e400080011ff */
[----:B---3--:R-:W-:Y:S05]  /*9bc0*/  @!P0 NANOSLEEP.SYNCS 0x989680 ;  /* 0x009896800000895d */ /* 0x008fea0003900000 */
[----:B------:R-:W3:Y:S02]  /*9bd0*/  @!P0 SYNCS.PHASECHK.TRANS64 P0, [R0+URZ+0xd0], R3 ;  /* 0x0000d003000085a7 */ /* 0x000ee400080010ff */
[----:B---3--:R-:W-:Y:S05]  /*9be0*/  @!P0 BRA `(.L_x_153) ;  /* 0xfffffffc00f08947 */ /* 0x008fea000383ffff */
[----:B------:R-:W-:Y:S05]  /*9bf0*/  BRA `(.L_x_154) ;  /* 0xffffffb4005c7947 */ /* 0x000fea000383ffff */
.L_x_80:
[----:B------:R-:W-:Y:S07]  /*9c00*/  MOV R0, UR49 ;  /* 0x0000003100007c02 */ /* 0x000fee0008000f00 */
.L_x_155:
[----:B-1----:R1:W2:Y:S02]  /*9c10*/  SYNCS.PHASECHK.TRANS64.TRYWAIT P0, [R0+URZ+0xf0], R3 ;  /* 0x0000f003000075a7 */ /* 0x0022a400080011ff */
[----:B--2---:R-:W-:Y:S05]  /*9c20*/  @!P0 NANOSLEEP.SYNCS 0x989680 ;  /* 0x009896800000895d */ /* 0x004fea0003900000 */
[----:B------:R-:W2:Y:S02]  /*9c30*/  @!P0 SYNCS.PHASECHK.TRANS64 P0, [R0+URZ+0xf0], R3 ;  /* 0x0000f003000085a7 */ /* 0x000ea400080010ff */
[----:B--2---:R-:W-:Y:S05]  /*9c40*/  @!P0 BRA `(.L_x_155) ;  /* 0xfffffffc00f08947 */ /* 0x004fea000383ffff */
[----:B------:R-:W-:Y:S05]  /*9c50*/  BRA `(.L_x_156) ;  /* 0xffffffb800487947 */ /* 0x000fea000383ffff */
.L_x_91:
[----:B--2---:R2:W3:Y:S02]  /*9c60*/  SYNCS.PHASECHK.TRANS64.TRYWAIT P1, [R0+URZ+0xc0], R3 ;  /* 0x0000c003000075a7 */ /* 0x0044e400080211ff */
[----:B---3--:R-:W-:Y:S05]  /*9c70*/  @!P1 NANOSLEEP.SYNCS 0x989680 ;  /* 0x009896800000995d */ /* 0x008fea0003900000 */
[----:B------:R-:W3:Y:S02]  /*9c80*/  @!P1 SYNCS.PHASECHK.TRANS64 P1, [R0+URZ+0xc0], R3 ;  /* 0x0000c003000095a7 */ /* 0x000ee400080210ff */
[----:B---3--:R-:W-:Y:S05]  /*9c90*/  @!P1 BRA `(.L_x_91) ;  /* 0xfffffffc00f09947 */ /* 0x008fea000383ffff */
[----:B------:R-:W-:Y:S05]  /*9ca0*/  BRA `(.L_x_90) ;  /* 0xffffffc800547947 */ /* 0x000fea000383ffff */
.L_x_93:
[----:B------:R1:W1:Y:S02]  /*9cb0*/  SYNCS.PHASECHK.TRANS64.TRYWAIT P0, [R197+URZ+0x100], R4 ;  /* 0x00010004c50075a7 */ /* 0x00026400080011ff */
[----:B-1----:R-:W-:Y:S05]  /*9cc0*/  @!P0 NANOSLEEP.SYNCS 0x989680 ;  /* 0x009896800000895d */ /* 0x002fea0003900000 */
[----:B------:R-:W1:Y:S02]  /*9cd0*/  @!P0 SYNCS.PHASECHK.TRANS64 P0, [R197+URZ+0x100], R4 ;  /* 0x00010004c50085a7 */ /* 0x000e6400080010ff */
[----:B-1----:R-:W-:Y:S05]  /*9ce0*/  @!P0 BRA `(.L_x_93) ;  /* 0xfffffffc00f08947 */ /* 0x002fea000383ffff */
[----:B------:R-:W-:Y:S05]  /*9cf0*/  BRA `(.L_x_92) ;  /* 0xffffffc800ac7947 */ /* 0x000fea000383ffff */
.L_x_102:
[----:B---3--:R3:W4:Y:S02]  /*9d00*/  SYNCS.PHASECHK.TRANS64.TRYWAIT P0, [R207+URZ+0xc0], R2 ;  /* 0x0000c002cf0075a7 */ /* 0x00872400080011ff */
[----:B----4-:R-:W-:Y:S05]  /*9d10*/  @!P0 NANOSLEEP.SYNCS 0x989680 ;  /* 0x009896800000895d */ /* 0x010fea0003900000 */
[----:B------:R-:W4:Y:S02]  /*9d20*/  @!P0 SYNCS.PHASECHK.TRANS64 P0, [R207+URZ+0xc0], R2 ;  /* 0x0000c002cf0085a7 */ /* 0x000f2400080010ff */
[----:B----4-:R-:W-:Y:S05]  /*9d30*/  @!P0 BRA `(.L_x_102) ;  /* 0xfffffffc00f08947 */ /* 0x010fea000383ffff */
[----:B------:R-:W-:Y:S05]  /*9d40*/  BRA `(.L_x_101) ;  /* 0xffffffdc00c87947 */ /* 0x000fea000383ffff */
        .weak           $__internal_0_$__cuda_sm10x_tcgen05_guardrail_trap_col_being_dealloced_not_returned_by_alloc
        .type           $__internal_0_$__cuda_sm10x_tcgen05_guardrail_trap_col_being_dealloced_not_returned_by_alloc,@function
        .size           $__internal_0_$__cuda_sm10x_tcgen05_guardrail_trap_col_being_dealloced_not_returned_by_alloc,($__internal_1_$__cuda_sm10x_tcgen05_guardrail_trap_phase_invalid_during_alloc - $__internal_0_$__cuda_sm10x_tcgen05_guardrail_trap_col_being_dealloced_not_returned_by_alloc)
$__internal_0_$__cuda_sm10x_tcgen05_guardrail_trap_col_being_dealloced_not_returned_by_alloc:
[----:B------:R-:W-:Y:S05]  /*9d50*/  BPT.TRAP 0x1 ;  /* 0x000000040000795c */ /* 0x000fea0000300000 */
[----:B------:R-:W-:-:S04]  /*9d60*/  HFMA2 R3, -RZ, RZ, 0, 0 ;  /* 0x00000000ff037431 */ /* 0x000fc800000001ff */
[----:B------:R-:W-:Y:S05]  /*9d70*/  RET.REL.NODEC R2 `(_ZN7cutlass13device_kernelINS_4conv6kernel13ConvUniversalINS1_16ConvProblemShapeILNS1_8OperatorE0ELi3EEENS1_10collective14CollectiveConvINS1_47MainloopSm100TmaUmmaWarpSpecializedImplicitGemmILS5_0ELi12ELi3ELi1ELi2EN4cute5tupleIJNSA_1CILi1EEESD_SD_EEEEENSB_IJNSC_ILi128EEESG_NSB_IJNSC_ILi64EEEEEEEEENS_12float_e4m3_tESK_NSA_8TiledMMAINSA_8MMA_AtomIJNSA_10MMA_TraitsINSA_19SM100_MMA_F8F6F4_SSEJSK_SK_fSG_SG_NSA_17integral_constantINSA_4UMMA5MajorELSR_0EEESS_NSP_INSQ_7ScaleInELST_0EEESU_EEEEEENSA_6LayoutISE_NSB_IJNSC_ILi0EEESY_SY_EEEEENSB_IJNSA_10UnderscoreES11_S11_EEEEENS7_6detail27Sm100ImplicitGemmTileTraitsINSA_20SM90_TMA_LOAD_IM2COLENSA_14ComposedLayoutINSA_7SwizzleILi2ELi4ELi3EEENSA_18smem_ptr_flag_bitsILi8EEENSX_INSB_IJNSC_ILi8EEESH_EEENSB_IJSH_SD_EEEEEEEvEENS15_INSA_13SM90_TMA_LOADES1G_vEEEENS_8epilogue10collective18CollectiveEpilogueINS1L_23Sm100TmaWarpSpecializedILi2ELi2ELi64ELb0ELb0EEEJSJ_NSB_IJNSX_ISG_SD_EENSX_ISH_SD_EEEEESK_NSB_IJNSB_IJllllEEESD_SY_EEESK_S1U_NS1L_6fusion15FusionCallbacksIS1P_NS1V_17LinearCombinationISK_fSK_fLNS_15FloatRoundStyleE2EEESJ_S1S_JEEENSA_5SM1004TMEM4LOAD26SM100_TMEM_LOAD_32dp32b64xES16_S1G_NSA_39AutoVectorizingCopyWithAssumedAlignmentILi128EEENSA_21SM90_TMA_STORE_IM2COLES1G_S26_S26_EEEvvEEEEvNT_6ParamsE) ;  /* 0xffffff6002a07950 */ /* 0x000fea0003c3ffff */
        .weak           $__internal_1_$__cuda_sm10x_tcgen05_guardrail_trap_phase_invalid_during_alloc
        .type           $__internal_1_$__cuda_sm10x_tcgen05_guardrail_trap_phase_invalid_during_alloc,@function
        .size           $__internal_1_$__cuda_sm10x_tcgen05_guardrail_trap_phase_invalid_during_alloc,($__internal_2_$__cuda_sm10x_tcgen05_guardrail_trap_unallocated_columns_being_dealloced - $__internal_1_$__cuda_sm10x_tcgen05_guardrail_trap_phase_invalid_during_alloc)
$__internal_1_$__cuda_sm10x_tcgen05_guardrail_trap_phase_invalid_during_alloc:
[----:B------:R-:W-:Y:S05]  /*9d80*/  BPT.TRAP 0x1 ;  /* 0x000000040000795c */ /* 0x000fea0000300000 */
[----:B------:R-:W-:-:S04]  /*9d90*/  MOV R3, 0x0 ;  /* 0x0000000000037802 */ /* 0x000fc80000000f00 */
[----:B------:R-:W-:Y:S05]  /*9da0*/  RET.REL.NODEC R2 `(_ZN7cutlass13device_kernelINS_4conv6kernel13ConvUniversalINS1_16ConvProblemShapeILNS1_8OperatorE0ELi3EEENS1_10collective14CollectiveConvINS1_47MainloopSm100TmaUmmaWarpSpecializedImplicitGemmILS5_0ELi12ELi3ELi1ELi2EN4cute5tupleIJNSA_1CILi1EEESD_SD_EEEEENSB_IJNSC_ILi128EEESG_NSB_IJNSC_ILi64EEEEEEEEENS_12float_e4m3_tESK_NSA_8TiledMMAINSA_8MMA_AtomIJNSA_10MMA_TraitsINSA_19SM100_MMA_F8F6F4_SSEJSK_SK_fSG_SG_NSA_17integral_constantINSA_4UMMA5MajorELSR_0EEESS_NSP_INSQ_7ScaleInELST_0EEESU_EEEEEENSA_6LayoutISE_NSB_IJNSC_ILi0EEESY_SY_EEEEENSB_IJNSA_10UnderscoreES11_S11_EEEEENS7_6detail27Sm100ImplicitGemmTileTraitsINSA_20SM90_TMA_LOAD_IM2COLENSA_14ComposedLayoutINSA_7SwizzleILi2ELi4ELi3EEENSA_18smem_ptr_flag_bitsILi8EEENSX_INSB_IJNSC_ILi8EEESH_EEENSB_IJSH_SD_EEEEEEEvEENS15_INSA_13SM90_TMA_LOADES1G_vEEEENS_8epilogue10collective18CollectiveEpilogueINS1L_23Sm100TmaWarpSpecializedILi2ELi2ELi64ELb0ELb0EEEJSJ_NSB_IJNSX_ISG_SD_EENSX_ISH_SD_EEEEESK_NSB_IJNSB_IJllllEEESD_SY_EEESK_S1U_NS1L_6fusion15FusionCallbacksIS1P_NS1V_17LinearCombinationISK_fSK_fLNS_15FloatRoundStyleE2EEESJ_S1S_JEEENSA_5SM1004TMEM4LOAD26SM100_TMEM_LOAD_32dp32b64xES16_S1G_NSA_39AutoVectorizingCopyWithAssumedAlignmentILi128EEENSA_21SM90_TMA_STORE_IM2COLES1G_S26_S26_EEEvvEEEEvNT_6ParamsE) ;  /* 0xffffff6002947950 */ /* 0x000fea0003c3ffff */
        .weak           $__internal_2_$__cuda_sm10x_tcgen05_guardrail_trap_unallocated_columns_being_dealloced
        .type           $__internal_2_$__cuda_sm10x_tcgen05_guardrail_trap_unallocated_columns_being_dealloced,@function
        .size           $__internal_2_$__cuda_sm10x_tcgen05_guardrail_trap_unallocated_columns_being_dealloced,(.L_x_158 - $__internal_2_$__cuda_sm10x_tcgen05_guardrail_trap_unallocated_columns_being_dealloced)
$__internal_2_$__cuda_sm10x_tcgen05_guardrail_trap_unallocated_columns_being_dealloced:
[----:B------:R-:W-:Y:S05]  /*9db0*/  BPT.TRAP 0x1 ;  /* 0x000000040000795c */ /* 0x000fea0000300000 */
[----:B------:R-:W-:-:S04]  /*9dc0*/  HFMA2 R3, -RZ, RZ, 0, 0 ;  /* 0x00000000ff037431 */ /* 0x000fc800000001ff */
[----:B------:R-:W-:Y:S05]  /*9dd0*/  RET.REL.NODEC R2 `(_ZN7cutlass13device_kernelINS_4conv6kernel13ConvUniversalINS1_16ConvProblemShapeILNS1_8OperatorE0ELi3EEENS1_10collective14CollectiveConvINS1_47MainloopSm100TmaUmmaWarpSpecializedImplicitGemmILS5_0ELi12ELi3ELi1ELi2EN4cute5tupleIJNSA_1CILi1EEESD_SD_EEEEENSB_IJNSC_ILi128EEESG_NSB_IJNSC_ILi64EEEEEEEEENS_12float_e4m3_tESK_NSA_8TiledMMAINSA_8MMA_AtomIJNSA_10MMA_TraitsINSA_19SM100_MMA_F8F6F4_SSEJSK_SK_fSG_SG_NSA_17integral_constantINSA_4UMMA5MajorELSR_0EEESS_NSP_INSQ_7ScaleInELST_0EEESU_EEEEEENSA_6LayoutISE_NSB_IJNSC_ILi0EEESY_SY_EEEEENSB_IJNSA_10UnderscoreES11_S11_EEEEENS7_6detail27Sm100ImplicitGemmTileTraitsINSA_20SM90_TMA_LOAD_IM2COLENSA_14ComposedLayoutINSA_7SwizzleILi2ELi4ELi3EEENSA_18smem_ptr_flag_bitsILi8EEENSX_INSB_IJNSC_ILi8EEESH_EEENSB_IJSH_SD_EEEEEEEvEENS15_INSA_13SM90_TMA_LOADES1G_vEEEENS_8epilogue10collective18CollectiveEpilogueINS1L_23Sm100TmaWarpSpecializedILi2ELi2ELi64ELb0ELb0EEEJSJ_NSB_IJNSX_ISG_SD_EENSX_ISH_SD_EEEEESK_NSB_IJNSB_IJllllEEESD_SY_EEESK_S1U_NS1L_6fusion15FusionCallbacksIS1P_NS1V_17LinearCombinationISK_fSK_fLNS_15FloatRoundStyleE2EEESJ_S1S_JEEENSA_5SM1004TMEM4LOAD26SM100_TMEM_LOAD_32dp32b64xES16_S1G_NSA_39AutoVectorizingCopyWithAssumedAlignmentILi128EEENSA_21SM90_TMA_STORE_IM2COLES1G_S26_S26_EEEvvEEEEvNT_6ParamsE) ;  /* 0xffffff6002887950 */ /* 0x000fea0003c3ffff */
.L_x_157:
[----:B------:R-:W-:-:S00]  /*9de0*/  BRA `(.L_x_157) ;  /* 0xfffffffc00fc7947 */ /* 0x000fc0000383ffff */
[----:B------:R-:W-:-:S00]  /*9df0*/  NOP ;  /* 0x0000000000007918 */ /* 0x000fc00000000000 */
        /* <DEDUP_REMOVED lines=8> */
.L_x_158:


//--------------------- .nv.global.init           --------------------------
	.section	.nv.global.init,"aw",@progbits
.nv.global.init:
	.type		$str$29,@object
	.size		$str$29,($str$30 - $str$29)
$str$29:
        /*0000*/ 	.byte	0x28, 0x61, 0x64, 0x64, 0x72, 0x65, 0x73, 0x73, 0x20, 0x26, 0x20, 0x6d, 0x61, 0x73, 0x6b, 0x29
        /*0010*/ 	.byte	0x20, 0x3d, 0x3d, 0x20, 0x30, 0x00
	.type		$str$30,@object
	.size		$str$30,($str$28 - $str$30)
$str$30:
        /*0016*/ 	.byte	0x2f, 0x74, 0x6d, 0x70, 0x2f, 0x63, 0x75, 0x74, 0x6c, 0x61, 0x73, 0x73, 0x5f, 0x73, 0x77, 0x65
        /*0026*/ 	.byte	0x65, 0x70, 0x5f, 0x73, 0x72, 0x63, 0x2f, 0x69, 0x6e, 0x63, 0x6c, 0x75, 0x64, 0x65, 0x2f, 0x63
        /*0036*/ 	.byte	0x75, 0x74, 0x65, 0x2f, 0x70, 0x6f, 0x69, 0x6e, 0x74, 0x65, 0x72, 0x5f, 0x66, 0x6c, 0x61, 0x67
        /*0046*/ 	.byte	0x67, 0x65, 0x64, 0x2e, 0x68, 0x70, 0x70, 0x00
	.type		$str$28,@object
	.size		$str$28,($str$27 - $str$28)
$str$28:
        /*004e*/ 	.byte	0x2f, 0x74, 0x6d, 0x70, 0x2f, 0x63, 0x75, 0x74, 0x6c, 0x61, 0x73, 0x73, 0x5f, 0x73, 0x77, 0x65
        /*005e*/ 	.byte	0x65, 0x70, 0x5f, 0x73, 0x72, 0x63, 0x2f, 0x69, 0x6e, 0x63, 0x6c, 0x75, 0x64, 0x65, 0x2f, 0x63
        /*006e*/ 	.byte	0x75, 0x74, 0x65, 0x2f, 0x61, 0x74, 0x6f, 0x6d, 0x2f, 0x63, 0x6f, 0x70, 0x79, 0x5f, 0x74, 0x72
        /*007e*/ 	.byte	0x61, 0x69, 0x74, 0x73, 0x5f, 0x73, 0x6d, 0x31, 0x30, 0x30, 0x2e, 0x68, 0x70, 0x70, 0x00
	.type		$str$27,@object
	.size		$str$27,(__unnamed_1 - $str$27)
$str$27:
        /*008d*/ 	.byte	0x28, 0x28, 0x75, 0x69, 0x6e, 0x74, 0x33, 0x32, 0x5f, 0x74, 0x28, 0x74, 0x68, 0x72, 0x65, 0x61
        /*009d*/ 	.byte	0x64, 0x49, 0x64, 0x78, 0x2e, 0x78, 0x29, 0x20, 0x2f, 0x20, 0x33, 0x32, 0x29, 0x20, 0x25, 0x20
        /*00ad*/ 	.byte	0x34, 0x29, 0x20, 0x3d, 0x3d, 0x20, 0x28, 0x28, 0x28, 0x74, 0x6d, 0x65, 0x6d, 0x5f, 0x61, 0x64
        /*00bd*/ 	.byte	0x64, 0x72, 0x20, 0x3e, 0x3e, 0x20, 0x31, 0x36, 0x29, 0x20, 0x2f, 0x20, 0x33, 0x32, 0x29, 0x20
        /*00cd*/ 	.byte	0x25, 0x20, 0x34, 0x29, 0x00
	.type		__unnamed_1,@object
	.size		__unnamed_1,(__unnamed_2 - __unnamed_1)
__unnamed_1:
        /*00d2*/ 	.byte	0x61, 0x75, 0x74, 0x6f, 0x20, 0x63, 0x75, 0x74, 0x65, 0x3a, 0x3a, 0x61, 0x73, 0x5f, 0x70, 0x6f
        /* <DEDUP_REMOVED lines=24> */
        /*0262*/ 	.byte	0x43, 0x3c, 0x38, 0x31, 0x39, 0x32, 0x3e, 0x3e, 0x3e, 0x3e, 0x5d, 0x00
	.type		__unnamed_2,@object
	.size		__unnamed_2,(.L_2 - __unnamed_2)
__unnamed_2:
        /* <DEDUP_REMOVED lines=42> */
        /*050e*/ 	.byte	0x3e, 0x3e, 0x3e, 0x3e, 0x5d, 0x00
.L_2:


//--------------------- .nv.shared._ZN7cutlass13device_kernelINS_4conv6kernel13ConvUniversalINS1_16ConvProblemShapeILNS1_8OperatorE0ELi3EEENS1_10collective14CollectiveConvINS1_47MainloopSm100TmaUmmaWarpSpecializedImplicitGemmILS5_0ELi12ELi3ELi1ELi2EN4cute5tupleIJNSA_1CILi1EEESD_SD_EEEEENSB_IJNSC_ILi128EEESG_NSB_IJNSC_ILi64EEEEEEEEENS_12float_e4m3_tESK_NSA_8TiledMMAINSA_8MMA_AtomIJNSA_10MMA_TraitsINSA_19SM100_MMA_F8F6F4_SSEJSK_SK_fSG_SG_NSA_17integral_constantINSA_4UMMA5MajorELSR_0EEESS_NSP_INSQ_7ScaleInELST_0EEESU_EEEEEENSA_6LayoutISE_NSB_IJNSC_ILi0EEESY_SY_EEEEENSB_IJNSA_10UnderscoreES11_S11_EEEEENS7_6detail27Sm100ImplicitGemmTileTraitsINSA_20SM90_TMA_LOAD_IM2COLENSA_14ComposedLayoutINSA_7SwizzleILi2ELi4ELi3EEENSA_18smem_ptr_flag_bitsILi8EEENSX_INSB_IJNSC_ILi8EEESH_EEENSB_IJSH_SD_EEEEEEEvEENS15_INSA_13SM90_TMA_LOADES1G_vEEEENS_8epilogue10collective18CollectiveEpilogueINS1L_23Sm100TmaWarpSpecializedILi2ELi2ELi64ELb0ELb0EEEJSJ_NSB_IJNSX_ISG_SD_EENSX_ISH_SD_EEEEESK_NSB_IJNSB_IJllllEEESD_SY_EEESK_S1U_NS1L_6fusion15FusionCallbacksIS1P_NS1V_17LinearCombinationISK_fSK_fLNS_15FloatRoundStyleE2EEESJ_S1S_JEEENSA_5SM1004TMEM4LOAD26SM100_TMEM_LOAD_32dp32b64xES16_S1G_NSA_39AutoVectorizingCopyWithAssumedAlignmentILi128EEENSA_21SM90_TMA_STORE_IM2COLES1G_S26_S26_EEEvvEEEEvNT_6ParamsE --------------------------
	.section	.nv.shared._ZN7cutlass13device_kernelINS_4conv6kernel13ConvUniversalINS1_16ConvProblemShapeILNS1_8OperatorE0ELi3EEENS1_10collective14CollectiveConvINS1_47MainloopSm100TmaUmmaWarpSpecializedImplicitGemmILS5_0ELi12ELi3ELi1ELi2EN4cute5tupleIJNSA_1CILi1EEESD_SD_EEEEENSB_IJNSC_ILi128EEESG_NSB_IJNSC_ILi64EEEEEEEEENS_12float_e4m3_tESK_NSA_8TiledMMAINSA_8MMA_AtomIJNSA_10MMA_TraitsINSA_19SM100_MMA_F8F6F4_SSEJSK_SK_fSG_SG_NSA_17integral_constantINSA_4UMMA5MajorELSR_0EEESS_NSP_INSQ_7ScaleInELST_0EEESU_EEEEEENSA_6LayoutISE_NSB_IJNSC_ILi0EEESY_SY_EEEEENSB_IJNSA_10UnderscoreES11_S11_EEEEENS7_6detail27Sm100ImplicitGemmTileTraitsINSA_20SM90_TMA_LOAD_IM2COLENSA_14ComposedLayoutINSA_7SwizzleILi2ELi4ELi3EEENSA_18smem_ptr_flag_bitsILi8EEENSX_INSB_IJNSC_ILi8EEESH_EEENSB_IJSH_SD_EEEEEEEvEENS15_INSA_13SM90_TMA_LOADES1G_vEEEENS_8epilogue10collective18CollectiveEpilogueINS1L_23Sm100TmaWarpSpecializedILi2ELi2ELi64ELb0ELb0EEEJSJ_NSB_IJNSX_ISG_SD_EENSX_ISH_SD_EEEEESK_NSB_IJNSB_IJllllEEESD_SY_EEESK_S1U_NS1L_6fusion15FusionCallbacksIS1P_NS1V_17LinearCombinationISK_fSK_fLNS_15FloatRoundStyleE2EEESJ_S1S_JEEENSA_5SM1004TMEM4LOAD26SM100_TMEM_LOAD_32dp32b64xES16_S1G_NSA_39AutoVectorizingCopyWithAssumedAlignmentILi128EEENSA_21SM90_TMA_STORE_IM2COLES1G_S26_S26_EEEvvEEEEvNT_6ParamsE,"aw",@nobits
	.sectionflags	@""
	.align	16
	.zero		1024


//--------------------- .nv.shared.reserved.0     --------------------------
	.section	.nv.shared.reserved.0,"aw",@nobits
	.weak		__nv_reservedSMEM_offset_0_alias
	.size		__nv_reservedSMEM_offset_0_alias, 0, 64
	.other		__nv_reservedSMEM_offset_0_alias,@"STO_CUDA_RESERVED_SHARED STV_DEFAULT"
__nv_reservedSMEM_offset_0_alias:
	.zero		0
.nv.shared.reserved.0:
	.zero		64
	.weak		__nv_reservedSMEM_tcgen05_partition
	.type		__nv_reservedSMEM_tcgen05_partition,@object
	.size		__nv_reservedSMEM_tcgen05_partition,(.L_0 - __nv_reservedSMEM_tcgen05_partition)
__nv_reservedSMEM_tcgen05_partition:
	.zero		32
.L_0:


//--------------------- .nv.global                --------------------------
	.section	.nv.global,"aw",@nobits
.nv.global:
	.type		_ZN39_INTERNAL_0f5734d1_4_k_cu_08a3b396_30954cute1_E,@object
	.size		_ZN39_INTERNAL_0f5734d1_4_k_cu_08a3b396_30954cute1_E,(_ZN39_INTERNAL_0f5734d1_4_k_cu_08a3b396_30954cuda3std3__45__cpo6cbeginE - _ZN39_INTERNAL_0f5734d1_4_k_cu_08a3b396_30954cute1_E)
_ZN39_INTERNAL_0f5734d1_4_k_cu_08a3b396_30954cute1_E:
	.zero		1
	.type		_ZN39_INTERNAL_0f5734d1_4_k_cu_08a3b396_30954cuda3std3__45__cpo6cbeginE,@object
	.size		_ZN39_INTERNAL_0f5734d1_4_k_cu_08a3b396_30954cuda3std3__45__cpo6cbeginE,(_ZN39_INTERNAL_0f5734d1_4_k_cu_08a3b396_30954cuda3std3__48in_placeE - _ZN39_INTERNAL_0f5734d1_4_k_cu_08a3b396_30954cuda3std3__45__cpo6cbeginE)
_ZN39_INTERNAL_0f5734d1_4_k_cu_08a3b396_30954cuda3std3__45__cpo6cbeginE:
	.zero		1
	.type		_ZN39_INTERNAL_0f5734d1_4_k_cu_08a3b396_30954cuda3std3__48in_placeE,@object
	.size		_ZN39_INTERNAL_0f5734d1_4_k_cu_08a3b396_30954cuda3std3__48in_placeE,(_ZN39_INTERNAL_0f5734d1_4_k_cu_08a3b396_30954cuda3std6ranges3__45__cpo9iter_moveE - _ZN39_INTERNAL_0f5734d1_4_k_cu_08a3b396_30954cuda3std3__48in_placeE)
_ZN39_INTERNAL_0f5734d1_4_k_cu_08a3b396_30954cuda3std3__48in_placeE:
	.zero		1
	.type		_ZN39_INTERNAL_0f5734d1_4_k_cu_08a3b396_30954cuda3std6ranges3__45__cpo9iter_moveE,@object
	.size		_ZN39_INTERNAL_0f5734d1_4_k_cu_08a3b396_30954cuda3std6ranges3__45__cpo9iter_moveE,(_ZN39_INTERNAL_0f5734d1_4_k_cu_08a3b396_30954cuda3std3__45__cpo5beginE - _ZN39_INTERNAL_0f5734d1_4_k_cu_08a3b396_30954cuda3std6ranges3__45__cpo9iter_moveE)
_ZN39_INTERNAL_0f5734d1_4_k_cu_08a3b396_30954cuda3std6ranges3__45__cpo9iter_moveE:
	.zero		1
	.type		_ZN39_INTERNAL_0f5734d1_4_k_cu_08a3b396_30954cuda3std3__45__cpo5beginE,@object
	.size		_ZN39_INTERNAL_0f5734d1_4_k_cu_08a3b396_30954cuda3std3__45__cpo5beginE,(_ZN39_INTERNAL_0f5734d1_4_k_cu_08a3b396_30954cuda3std3__441_GLOBAL__N__0f5734d1_4_k_cu_08a3b396_30956ignoreE - _ZN39_INTERNAL_0f5734d1_4_k_cu_08a3b396_30954cuda3std3__45__cpo5beginE)
_ZN39_INTERNAL_0f5734d1_4_k_cu_08a3b396_30954cuda3std3__45__cpo5beginE:
	.zero		1
	.type		_ZN39_INTERNAL_0f5734d1_4_k_cu_08a3b396_30954cuda3std3__441_GLOBAL__N__0f5734d1_4_k_cu_08a3b396_30956ignoreE,@object
	.size		_ZN39_INTERNAL_0f5734d1_4_k_cu_08a3b396_30954cuda3std3__441_GLOBAL__N__0f5734d1_4_k_cu_08a3b396_30956ignoreE,(_ZN39_INTERNAL_0f5734d1_4_k_cu_08a3b396_30954cute7productE - _ZN39_INTERNAL_0f5734d1_4_k_cu_08a3b396_30954cuda3std3__441_GLOBAL__N__0f5734d1_4_k_cu_08a3b396_30956ignoreE)
_ZN39_INTERNAL_0f5734d1_4_k_cu_08a3b396_30954cuda3std3__441_GLOBAL__N__0f5734d1_4_k_cu_08a3b396_30956ignoreE:
	.zero		1
	.type		_ZN39_INTERNAL_0f5734d1_4_k_cu_08a3b396_30954cute7productE,@object
	.size		_ZN39_INTERNAL_0f5734d1_4_k_cu_08a3b396_30954cute7productE,(_ZN39_INTERNAL_0f5734d1_4_k_cu_08a3b396_30954cuda3std3__45__cpo3endE - _ZN39_INTERNAL_0f5734d1_4_k_cu_08a3b396_30954cute7productE)
_ZN39_INTERNAL_0f5734d1_4_k_cu_08a3b396_30954cute7productE:
	.zero		1
	.type		_ZN39_INTERNAL_0f5734d1_4_k_cu_08a3b396_30954cuda3std3__45__cpo3endE,@object
	.size		_ZN39_INTERNAL_0f5734d1_4_k_cu_08a3b396_30954cuda3std3__45__cpo3endE,(_ZN39_INTERNAL_0f5734d1_4_k_cu_08a3b396_30954cuda3std3__419piecewise_constructE - _ZN39_INTERNAL_0f5734d1_4_k_cu_08a3b396_30954cuda3std3__45__cpo3endE)
_ZN39_INTERNAL_0f5734d1_4_k_cu_08a3b396_30954cuda3std3__45__cpo3endE:
	.zero		1
	.type		_ZN39_INTERNAL_0f5734d1_4_k_cu_08a3b396_30954cuda3std3__419piecewise_constructE,@object
	.size		_ZN39_INTERNAL_0f5734d1_4_k_cu_08a3b396_30954cuda3std3__419piecewise_constructE,(_ZN39_INTERNAL_0f5734d1_4_k_cu_08a3b396_30954cuda3std3__45__cpo4cendE - _ZN39_INTERNAL_0f5734d1_4_k_cu_08a3b396_30954cuda3std3__419piecewise_constructE)
_ZN39_INTERNAL_0f5734d1_4_k_cu_08a3b396_30954cuda3std3__419piecewise_constructE:
	.zero		1
	.type		_ZN39_INTERNAL_0f5734d1_4_k_cu_08a3b396_30954cuda3std3__45__cpo4cendE,@object
	.size		_ZN39_INTERNAL_0f5734d1_4_k_cu_08a3b396_30954cuda3std3__45__cpo4cendE,(_ZN39_INTERNAL_0f5734d1_4_k_cu_08a3b396_30954cuda3std6ranges3__45__cpo4swapE - _ZN39_INTERNAL_0f5734d1_4_k_cu_08a3b396_30954cuda3std3__45__cpo4cendE)
_ZN39_INTERNAL_0f5734d1_4_k_cu_08a3b396_30954cuda3std3__45__cpo4cendE:
	.zero		1
	.type		_ZN39_INTERNAL_0f5734d1_4_k_cu_08a3b396_30954cuda3std6ranges3__45__cpo4swapE,@object
	.size		_ZN39_INTERNAL_0f5734d1_4_k_cu_08a3b396_30954cuda3std6ranges3__45__cpo4swapE,(.L_10 - _ZN39_INTERNAL_0f5734d1_4_k_cu_08a3b396_30954cuda3std6ranges3__45__cpo4swapE)
_ZN39_INTERNAL_0f5734d1_4_k_cu_08a3b396_30954cuda3std6ranges3__45__cpo4swapE:
	.zero		1
.L_10:


//--------------------- .nv.constant0._ZN7cutlass13device_kernelINS_4conv6kernel13ConvUniversalINS1_16ConvProblemShapeILNS1_8OperatorE0ELi3EEENS1_10collective14CollectiveConvINS1_47MainloopSm100TmaUmmaWarpSpecializedImplicitGemmILS5_0ELi12ELi3ELi1ELi2EN4cute5tupleIJNSA_1CILi1EEESD_SD_EEEEENSB_IJNSC_ILi128EEESG_NSB_IJNSC_ILi64EEEEEEEEENS_12float_e4m3_tESK_NSA_8TiledMMAINSA_8MMA_AtomIJNSA_10MMA_TraitsINSA_19SM100_MMA_F8F6F4_SSEJSK_SK_fSG_SG_NSA_17integral_constantINSA_4UMMA5MajorELSR_0EEESS_NSP_INSQ_7ScaleInELST_0EEESU_EEEEEENSA_6LayoutISE_NSB_IJNSC_ILi0EEESY_SY_EEEEENSB_IJNSA_10UnderscoreES11_S11_EEEEENS7_6detail27Sm100ImplicitGemmTileTraitsINSA_20SM90_TMA_LOAD_IM2COLENSA_14ComposedLayoutINSA_7SwizzleILi2ELi4ELi3EEENSA_18smem_ptr_flag_bitsILi8EEENSX_INSB_IJNSC_ILi8EEESH_EEENSB_IJSH_SD_EEEEEEEvEENS15_INSA_13SM90_TMA_LOADES1G_vEEEENS_8epilogue10collective18CollectiveEpilogueINS1L_23Sm100TmaWarpSpecializedILi2ELi2ELi64ELb0ELb0EEEJSJ_NSB_IJNSX_ISG_SD_EENSX_ISH_SD_EEEEESK_NSB_IJNSB_IJllllEEESD_SY_EEESK_S1U_NS1L_6fusion15FusionCallbacksIS1P_NS1V_17LinearCombinationISK_fSK_fLNS_15FloatRoundStyleE2EEESJ_S1S_JEEENSA_5SM1004TMEM4LOAD26SM100_TMEM_LOAD_32dp32b64xES16_S1G_NSA_39AutoVectorizingCopyWithAssumedAlignmentILi128EEENSA_21SM90_TMA_STORE_IM2COLES1G_S26_S26_EEEvvEEEEvNT_6ParamsE --------------------------
	.section	.nv.constant0._ZN7cutlass13device_kernelINS_4conv6kernel13ConvUniversalINS1_16ConvProblemShapeILNS1_8OperatorE0ELi3EEENS1_10collective14CollectiveConvINS1_47MainloopSm100TmaUmmaWarpSpecializedImplicitGemmILS5_0ELi12ELi3ELi1ELi2EN4cute5tupleIJNSA_1CILi1EEESD_SD_EEEEENSB_IJNSC_ILi128EEESG_NSB_IJNSC_ILi64EEEEEEEEENS_12float_e4m3_tESK_NSA_8TiledMMAINSA_8MMA_AtomIJNSA_10MMA_TraitsINSA_19SM100_MMA_F8F6F4_SSEJSK_SK_fSG_SG_NSA_17integral_constantINSA_4UMMA5MajorELSR_0EEESS_NSP_INSQ_7ScaleInELST_0EEESU_EEEEEENSA_6LayoutISE_NSB_IJNSC_ILi0EEESY_SY_EEEEENSB_IJNSA_10UnderscoreES11_S11_EEEEENS7_6detail27Sm100ImplicitGemmTileTraitsINSA_20SM90_TMA_LOAD_IM2COLENSA_14ComposedLayoutINSA_7SwizzleILi2ELi4ELi3EEENSA_18smem_ptr_flag_bitsILi8EEENSX_INSB_IJNSC_ILi8EEESH_EEENSB_IJSH_SD_EEEEEEEvEENS15_INSA_13SM90_TMA_LOADES1G_vEEEENS_8epilogue10collective18CollectiveEpilogueINS1L_23Sm100TmaWarpSpecializedILi2ELi2ELi64ELb0ELb0EEEJSJ_NSB_IJNSX_ISG_SD_EENSX_ISH_SD_EEEEESK_NSB_IJNSB_IJllllEEESD_SY_EEESK_S1U_NS1L_6fusion15FusionCallbacksIS1P_NS1V_17LinearCombinationISK_fSK_fLNS_15FloatRoundStyleE2EEESJ_S1S_JEEENSA_5SM1004TMEM4LOAD26SM100_TMEM_LOAD_32dp32b64xES16_S1G_NSA_39AutoVectorizingCopyWithAssumedAlignmentILi128EEENSA_21SM90_TMA_STORE_IM2COLES1G_S26_S26_EEEvvEEEEvNT_6ParamsE,"a",@progbits
	.sectionflags	@""
	.align	4
.nv.constant0._ZN7cutlass13device_kernelINS_4conv6kernel13ConvUniversalINS1_16ConvProblemShapeILNS1_8OperatorE0ELi3EEENS1_10collective14CollectiveConvINS1_47MainloopSm100TmaUmmaWarpSpecializedImplicitGemmILS5_0ELi12ELi3ELi1ELi2EN4cute5tupleIJNSA_1CILi1EEESD_SD_EEEEENSB_IJNSC_ILi128EEESG_NSB_IJNSC_ILi64EEEEEEEEENS_12float_e4m3_tESK_NSA_8TiledMMAINSA_8MMA_AtomIJNSA_10MMA_TraitsINSA_19SM100_MMA_F8F6F4_SSEJSK_SK_fSG_SG_NSA_17integral_constantINSA_4UMMA5MajorELSR_0EEESS_NSP_INSQ_7ScaleInELST_0EEESU_EEEEEENSA_6LayoutISE_NSB_IJNSC_ILi0EEESY_SY_EEEEENSB_IJNSA_10UnderscoreES11_S11_EEEEENS7_6detail27Sm100ImplicitGemmTileTraitsINSA_20SM90_TMA_LOAD_IM2COLENSA_14ComposedLayoutINSA_7SwizzleILi2ELi4ELi3EEENSA_18smem_ptr_flag_bitsILi8EEENSX_INSB_IJNSC_ILi8EEESH_EEENSB_IJSH_SD_EEEEEEEvEENS15_INSA_13SM90_TMA_LOADES1G_vEEEENS_8epilogue10collective18CollectiveEpilogueINS1L_23Sm100TmaWarpSpecializedILi2ELi2ELi64ELb0ELb0EEEJSJ_NSB_IJNSX_ISG_SD_EENSX_ISH_SD_EEEEESK_NSB_IJNSB_IJllllEEESD_SY_EEESK_S1U_NS1L_6fusion15FusionCallbacksIS1P_NS1V_17LinearCombinationISK_fSK_fLNS_15FloatRoundStyleE2EEESJ_S1S_JEEENSA_5SM1004TMEM4LOAD26SM100_TMEM_LOAD_32dp32b64xES16_S1G_NSA_39AutoVectorizingCopyWithAssumedAlignmentILi128EEENSA_21SM90_TMA_STORE_IM2COLES1G_S26_S26_EEEvvEEEEvNT_6ParamsE:
	.zero		3200


//--------------------- SYMBOLS --------------------------

	.type		.nv.reservedSmem.offset0,@object
	.size		.nv.reservedSmem.offset0,0x4
	.type		.nv.reservedSmem.cap,@object
	.size		.nv.reservedSmem.cap,0x4
	.type		__assertfail,@function
